def matmul_kernel(
    a_ptr,
    b_ptr,
    c_ptr,
    M,
    N,
    K,
    stride_am,
    stride_ak,
    stride_bk,
    stride_bn,
    stride_cm,
    stride_cn,
    BLOCK_M: tl.constexpr,
    BLOCK_N: tl.constexpr,
    BLOCK_K: tl.constexpr,
    GROUP_M: tl.constexpr,
):
    pid = tl.program_id(axis=0)
    num_pid_m = tl.cdiv(M, BLOCK_M)
    num_pid_n = tl.cdiv(N, BLOCK_N)
    num_pid_in_group = GROUP_M * num_pid_n
    group_id = pid // num_pid_in_group
    first_pid_m = group_id * GROUP_M
    group_size_m = min(num_pid_m - first_pid_m, GROUP_M)
    pid_m = first_pid_m + ((pid % num_pid_in_group) % group_size_m)
    pid_n = (pid % num_pid_in_group) // group_size_m

    offs_am = (pid_m * BLOCK_M + tl.arange(0, BLOCK_M)) % M
    offs_bn = (pid_n * BLOCK_N + tl.arange(0, BLOCK_N)) % N
    offs_k = tl.arange(0, BLOCK_K)
    a_ptrs = a_ptr + offs_am[:, None] * stride_am + offs_k[None, :] * stride_ak
    b_ptrs = b_ptr + offs_k[:, None] * stride_bk + offs_bn[None, :] * stride_bn

    acc = tl.zeros((BLOCK_M, BLOCK_N), dtype=tl.float32)
    for kk in range(0, tl.cdiv(K, BLOCK_K)):
        a = tl.load(a_ptrs, mask=offs_k[None, :] < K - kk * BLOCK_K, other=0.0)
        b = tl.load(b_ptrs, mask=offs_k[:, None] < K - kk * BLOCK_K, other=0.0)
        acc = tl.dot(a, b, acc)
        a_ptrs += BLOCK_K * stride_ak
        b_ptrs += BLOCK_K * stride_bk

    c = acc.to(c_ptr.dtype.element_ty)
    offs_cm = pid_m * BLOCK_M + tl.arange(0, BLOCK_M)
    offs_cn = pid_n * BLOCK_N + tl.arange(0, BLOCK_N)
    c_ptrs = c_ptr + offs_cm[:, None] * stride_cm + offs_cn[None, :] * stride_cn
    mask = (offs_cm[:, None] < M) & (offs_cn[None, :] < N)
    tl.store(c_ptrs, c, mask=mask)

# config = {"BLOCK_K": 64, "BLOCK_M": 512, "BLOCK_N": 32, "GROUP_M": 8, "arch": "sm_90", "dtype": "bf16", "num_ctas": 1, "num_stages": 2, "num_warps": 8}
# arch = sm_90


// ===== COMPILED SASS (sm_90a) =====

	.target	sm_90a

	.elftype	@"ET_EXEC"


//--------------------- .note.nv.tkinfo           --------------------------
	.section	.note.nv.tkinfo,"",@"SHT_NOTE"
	.sectionflags	@"SHF_NOTE_NV_TKINFO"
	.tkinfo
        /*0018*/ 	.word	0x00000002
        /*0030*/ 	.string	""
        /*0030*/ 	.string	"ptxas"
        /*0030*/ 	.string	"Cuda compilation tools, release 13.0, V13.0.88"
        /*0030*/ 	.string	"Build cuda_13.0.r13.0/compiler.36424714_0"
        /*0030*/ 	.string	"-v  -suppress-debug-info  -lineinfo  -arch sm_90a "



//--------------------- .note.nv.cuinfo           --------------------------
	.section	.note.nv.cuinfo,"",@"SHT_NOTE"
	.sectionflags	@"SHF_NOTE_NV_CUINFO"
        /*0018*/ 	.short	0x0002
        /*001a*/ 	.short	0x005a
        /*001c*/ 	.short	0x0082
	.zero		2


//--------------------- .nv.info                  --------------------------
	.section	.nv.info,"",@"SHT_CUDA_INFO"
	.align	4


	//----- nvinfo : EIATTR_REGCOUNT
	.align		4
        /*0000*/ 	.byte	0x04, 0x2f
        /*0002*/ 	.short	(.L_1 - .L_0)
	.align		4
.L_0:
        /*0004*/ 	.word	index@(matmul_kernel)
        /*0008*/ 	.word	0x000000ff


	//----- nvinfo : EIATTR_FRAME_SIZE
	.align		4
.L_1:
        /*000c*/ 	.byte	0x04, 0x11
        /*000e*/ 	.short	(.L_3 - .L_2)
	.align		4
.L_2:
        /*0010*/ 	.word	index@(matmul_kernel)
        /*0014*/ 	.word	0x00000410


	//----- nvinfo : EIATTR_MIN_STACK_SIZE
	.align		4
.L_3:
        /*0018*/ 	.byte	0x04, 0x12
        /*001a*/ 	.short	(.L_5 - .L_4)
	.align		4
.L_4:
        /*001c*/ 	.word	index@(matmul_kernel)
        /*0020*/ 	.word	0x00000410
.L_5:


//--------------------- .nv.compat                --------------------------
	.section	.nv.compat,"",@"SHT_CUDA_COMPAT_INFO"
	.align	4
        /*0000*/ 	.byte	0x02, 0x09, 0x01, 0x00, 0x02, 0x02, 0x04, 0x00, 0x02, 0x05, 0x05, 0x00, 0x03, 0x07, 0x01, 0x01
        /*0010*/ 	.byte	0x02, 0x03, 0x00, 0x00, 0x02, 0x06, 0x01, 0x00, 0x04, 0x0b, 0x08, 0x00, 0x00, 0x00, 0x00, 0x00
        /*0020*/ 	.byte	0x00, 0x00, 0x00, 0x00


//--------------------- .nv.info.matmul_kernel    --------------------------
	.section	.nv.info.matmul_kernel,"",@"SHT_CUDA_INFO"
	.sectionflags	@""
	.align	4


	//----- nvinfo : EIATTR_CUDA_API_VERSION
	.align		4
        /*0000*/ 	.byte	0x04, 0x37
        /*0002*/ 	.short	(.L_7 - .L_6)
.L_6:
        /*0004*/ 	.word	0x00000082


	//----- nvinfo : EIATTR_KPARAM_INFO
	.align		4
.L_7:
        /*0008*/ 	.byte	0x04, 0x17
        /*000a*/ 	.short	(.L_9 - .L_8)
.L_8:
        /*000c*/ 	.word	0x00000000
        /*0010*/ 	.short	0x000d
        /*0012*/ 	.short	0x0048
        /*0014*/ 	.byte	0x00, 0xf4, 0x21, 0x00


	//----- nvinfo : EIATTR_KPARAM_INFO
	.align		4
.L_9:
        /*0018*/ 	.byte	0x04, 0x17
        /*001a*/ 	.short	(.L_11 - .L_10)
.L_10:
        /*001c*/ 	.word	0x00000000
        /*0020*/ 	.short	0x000c
        /*0022*/ 	.short	0x0040
        /*0024*/ 	.byte	0x00, 0xf4, 0x21, 0x00


	//----- nvinfo : EIATTR_KPARAM_INFO
	.align		4
.L_11:
        /*0028*/ 	.byte	0x04, 0x17
        /*002a*/ 	.short	(.L_13 - .L_12)
.L_12:
        /*002c*/ 	.word	0x00000000
        /*0030*/ 	.short	0x000b
        /*0032*/ 	.short	0x0038
        /*0034*/ 	.byte	0x00, 0xf0, 0x11, 0x00


	//----- nvinfo : EIATTR_KPARAM_INFO
	.align		4
.L_13:
        /*0038*/ 	.byte	0x04, 0x17
        /*003a*/ 	.short	(.L_15 - .L_14)
.L_14:
        /*003c*/ 	.word	0x00000000
        /*0040*/ 	.short	0x000a
        /*0042*/ 	.short	0x0034
        /*0044*/ 	.byte	0x00, 0xf0, 0x11, 0x00


	//----- nvinfo : EIATTR_KPARAM_INFO
	.align		4
.L_15:
        /*0048*/ 	.byte	0x04, 0x17
        /*004a*/ 	.short	(.L_17 - .L_16)
.L_16:
        /*004c*/ 	.word	0x00000000
        /*0050*/ 	.short	0x0009
        /*0052*/ 	.short	0x0030
        /*0054*/ 	.byte	0x00, 0xf0, 0x11, 0x00


	//----- nvinfo : EIATTR_KPARAM_INFO
	.align		4
.L_17:
        /*0058*/ 	.byte	0x04, 0x17
        /*005a*/ 	.short	(.L_19 - .L_18)
.L_18:
        /*005c*/ 	.word	0x00000000
        /*0060*/ 	.short	0x0008
        /*0062*/ 	.short	0x002c
        /*0064*/ 	.byte	0x00, 0xf0, 0x11, 0x00


	//----- nvinfo : EIATTR_KPARAM_INFO
	.align		4
.L_19:
        /*0068*/ 	.byte	0x04, 0x17
        /*006a*/ 	.short	(.L_21 - .L_20)
.L_20:
        /*006c*/ 	.word	0x00000000
        /*0070*/ 	.short	0x0007
        /*0072*/ 	.short	0x0028
        /*0074*/ 	.byte	0x00, 0xf0, 0x11, 0x00


	//----- nvinfo : EIATTR_KPARAM_INFO
	.align		4
.L_21:
        /*0078*/ 	.byte	0x04, 0x17
        /*007a*/ 	.short	(.L_23 - .L_22)
.L_22:
        /*007c*/ 	.word	0x00000000
        /*0080*/ 	.short	0x0006
        /*0082*/ 	.short	0x0024
        /*0084*/ 	.byte	0x00, 0xf0, 0x11, 0x00


	//----- nvinfo : EIATTR_KPARAM_INFO
	.align		4
.L_23:
        /*0088*/ 	.byte	0x04, 0x17
        /*008a*/ 	.short	(.L_25 - .L_24)
.L_24:
        /*008c*/ 	.word	0x00000000
        /*0090*/ 	.short	0x0005
        /*0092*/ 	.short	0x0020
        /*0094*/ 	.byte	0x00, 0xf0, 0x11, 0x00


	//----- nvinfo : EIATTR_KPARAM_INFO
	.align		4
.L_25:
        /*0098*/ 	.byte	0x04, 0x17
        /*009a*/ 	.short	(.L_27 - .L_26)
.L_26:
        /*009c*/ 	.word	0x00000000
        /*00a0*/ 	.short	0x0004
        /*00a2*/ 	.short	0x001c
        /*00a4*/ 	.byte	0x00, 0xf0, 0x11, 0x00


	//----- nvinfo : EIATTR_KPARAM_INFO
	.align		4
.L_27:
        /*00a8*/ 	.byte	0x04, 0x17
        /*00aa*/ 	.short	(.L_29 - .L_28)
.L_28:
        /*00ac*/ 	.word	0x00000000
        /*00b0*/ 	.short	0x0003
        /*00b2*/ 	.short	0x0018
        /*00b4*/ 	.byte	0x00, 0xf0, 0x11, 0x00


	//----- nvinfo : EIATTR_KPARAM_INFO
	.align		4
.L_29:
        /*00b8*/ 	.byte	0x04, 0x17
        /*00ba*/ 	.short	(.L_31 - .L_30)
.L_30:
        /*00bc*/ 	.word	0x00000000
        /*00c0*/ 	.short	0x0002
        /*00c2*/ 	.short	0x0010
        /*00c4*/ 	.byte	0x00, 0xf4, 0x21, 0x00


	//----- nvinfo : EIATTR_KPARAM_INFO
	.align		4
.L_31:
        /*00c8*/ 	.byte	0x04, 0x17
        /*00ca*/ 	.short	(.L_33 - .L_32)
.L_32:
        /*00cc*/ 	.word	0x00000000
        /*00d0*/ 	.short	0x0001
        /*00d2*/ 	.short	0x0008
        /*00d4*/ 	.byte	0x00, 0xf4, 0x21, 0x00


	//----- nvinfo : EIATTR_KPARAM_INFO
	.align		4
.L_33:
        /*00d8*/ 	.byte	0x04, 0x17
        /*00da*/ 	.short	(.L_35 - .L_34)
.L_34:
        /*00dc*/ 	.word	0x00000000
        /*00e0*/ 	.short	0x0000
        /*00e2*/ 	.short	0x0000
        /*00e4*/ 	.byte	0x00, 0xf4, 0x21, 0x00


	//----- nvinfo : EIATTR_SPARSE_MMA_MASK
	.align		4
.L_35:
        /*00e8*/ 	.byte	0x03, 0x50
        /*00ea*/ 	.short	0x0000


	//----- nvinfo : EIATTR_MAXREG_COUNT
	.align		4
        /*00ec*/ 	.byte	0x03, 0x1b
        /*00ee*/ 	.short	0x00ff


	//----- nvinfo : EIATTR_NUM_BARRIERS
	.align		4
        /*00f0*/ 	.byte	0x02, 0x4c
        /*00f2*/ 	.byte	0x01
	.zero		1


	//----- nvinfo : EIATTR_ANNOTATIONS
	.align		4
        /*00f4*/ 	.byte	0x04, 0x55
        /*00f6*/ 	.short	(.L_37 - .L_36)


	//   ....[0]....
.L_36:
        /*00f8*/ 	.word	0x00000001
        /*00fc*/ 	.byte	0x30, 0x06, 0x00, 0x00, 0x01, 0x00, 0x00, 0x00, 0x40, 0x06, 0x00, 0x00, 0x01, 0x00, 0x00, 0x00
        /* <DEDUP_REMOVED lines=440> */
        /*1c8c*/ 	.byte	0xd0, 0xa3, 0x00, 0x00, 0x01, 0x00, 0x00, 0x00, 0xe0, 0xa3, 0x00, 0x00


	//----- nvinfo : EIATTR_MERCURY_ISA_VERSION
	.align		4
.L_37:
        /*1c98*/ 	.byte	0x03, 0x5f
        /*1c9a*/ 	.short	0x0101


	//----- nvinfo : EIATTR_EXIT_INSTR_OFFSETS
	.align		4
        /*1c9c*/ 	.byte	0x04, 0x1c
        /*1c9e*/ 	.short	(.L_39 - .L_38)


	//   ....[0]....
.L_38:
        /*1ca0*/ 	.word	0x0000bad0


	//   ....[1]....
        /*1ca4*/ 	.word	0x0000bb00


	//----- nvinfo : EIATTR_REQNTID
	.align		4
.L_39:
        /*1ca8*/ 	.byte	0x04, 0x10
        /*1caa*/ 	.short	(.L_41 - .L_40)
.L_40:
        /*1cac*/ 	.word	0x00000100
        /*1cb0*/ 	.word	0x00000001
        /*1cb4*/ 	.word	0x00000001


	//----- nvinfo : EIATTR_CBANK_PARAM_SIZE
	.align		4
.L_41:
        /*1cb8*/ 	.byte	0x03, 0x19
        /*1cba*/ 	.short	0x0050


	//----- nvinfo : EIATTR_PARAM_CBANK
	.align		4
        /*1cbc*/ 	.byte	0x04, 0x0a
        /*1cbe*/ 	.short	(.L_43 - .L_42)
	.align		4
.L_42:
        /*1cc0*/ 	.word	index@(.nv.constant0.matmul_kernel)
        /*1cc4*/ 	.short	0x0210
        /*1cc6*/ 	.short	0x0050


	//----- nvinfo : EIATTR_SW_WAR
	.align		4
.L_43:
        /*1cc8*/ 	.byte	0x04, 0x36
        /*1cca*/ 	.short	(.L_45 - .L_44)
.L_44:
        /*1ccc*/ 	.word	0x00000008
.L_45:


//--------------------- .nv.callgraph             --------------------------
	.section	.nv.callgraph,"",@"SHT_CUDA_CALLGRAPH"
	.align	4
	.sectionentsize	8
	.align		4
        /*0000*/ 	.word	0x00000000
	.align		4
        /*0004*/ 	.word	0xffffffff
	.align		4
        /*0008*/ 	.word	0x00000000
	.align		4
        /*000c*/ 	.word	0xfffffffe
	.align		4
        /*0010*/ 	.word	0x00000000
	.align		4
        /*0014*/ 	.word	0xfffffffd
	.align		4
        /*0018*/ 	.word	0x00000000
	.align		4
        /*001c*/ 	.word	0xfffffffc


//--------------------- .text.matmul_kernel       --------------------------
	.section	.text.matmul_kernel,"ax",@progbits
	.align	128
        .global         matmul_kernel
        .type           matmul_kernel,@function
        .size           matmul_kernel,(.L_x_3 - matmul_kernel)
        .other          matmul_kernel,@"STO_CUDA_ENTRY STV_DEFAULT"
matmul_kernel:
.text.matmul_kernel:
[----:B------:R-:W0:Y:S08]  /*0000*/  LDC R1, c[0x0][0x28] ;  /* 0x00000a00ff017b82 */ /* 0x000e300000000800 */
[----:B------:R-:W1:Y:S01]  /*0010*/  LDC.64 R2, c[0x0][0x228] ;  /* 0x00008a00ff027b82 */ /* 0x000e620000000a00 */
[----:B------:R-:W2:Y:S01]  /*0020*/  S2R R7, SR_CTAID.X ;  /* 0x0000000000077919 */ /* 0x000ea20000002500 */
[----:B0-----:R-:W-:Y:S01]  /*0030*/  VIADD R1, R1, 0xfffffbf0 ;  /* 0xfffffbf001017836 */ /* 0x001fe20000000000 */
[----:B------:R-:W-:Y:S01]  /*0040*/  UMOV UR12, 0x400 ;  /* 0x00000400000c7882 */ /* 0x000fe20000000000 */
[----:B------:R-:W-:Y:S01]  /*0050*/  ULDC.64 UR14, c[0x0][0x208] ;  /* 0x00008200000e7ab9 */ /* 0x000fe20000000a00 */
[----:B------:R-:W0:Y:S01]  /*0060*/  S2R R96, SR_TID.X ;  /* 0x0000000000607919 */ /* 0x000e220000002100 */
[----:B------:R-:W-:-:S02]  /*0070*/  CS2R R14, SRZ ;  /* 0x00000000000e7805 */ /* 0x000fc4000001ff00 */
[----:B------:R-:W-:Y:S01]  /*0080*/  CS2R R16, SRZ ;  /* 0x0000000000107805 */ /* 0x000fe2000001ff00 */
[----:B------:R-:W3:Y:S01]  /*0090*/  LDC R31, c[0x0][0x230] ;  /* 0x00008c00ff1f7b82 */ /* 0x000ee20000000800 */
[----:B------:R-:W-:Y:S02]  /*00a0*/  CS2R R18, SRZ ;  /* 0x0000000000127805 */ /* 0x000fe4000001ff00 */
[----:B------:R-:W-:Y:S02]  /*00b0*/  CS2R R32, SRZ ;  /* 0x0000000000207805 */ /* 0x000fe4000001ff00 */
[----:B------:R-:W-:Y:S02]  /*00c0*/  CS2R R34, SRZ ;  /* 0x0000000000227805 */ /* 0x000fe4000001ff00 */
[----:B------:R-:W-:Y:S02]  /*00d0*/  CS2R R36, SRZ ;  /* 0x0000000000247805 */ /* 0x000fe4000001ff00 */
[----:B------:R-:W-:-:S02]  /*00e0*/  CS2R R38, SRZ ;  /* 0x0000000000267805 */ /* 0x000fc4000001ff00 */
[----:B------:R-:W-:Y:S02]  /*00f0*/  CS2R R52, SRZ ;  /* 0x0000000000347805 */ /* 0x000fe4000001ff00 */
[----:B------:R-:W-:Y:S01]  /*0100*/  CS2R R54, SRZ ;  /* 0x0000000000367805 */ /* 0x000fe2000001ff00 */
[----:B------:R-:W4:Y:S01]  /*0110*/  S2UR UR4, SR_CgaCtaId ;  /* 0x00000000000479c3 */ /* 0x000f220000008800 */
[----:B------:R-:W-:Y:S02]  /*0120*/  CS2R R68, SRZ ;  /* 0x0000000000447805 */ /* 0x000fe4000001ff00 */
[----:B------:R-:W-:Y:S02]  /*0130*/  CS2R R70, SRZ ;  /* 0x0000000000467805 */ /* 0x000fe4000001ff00 */
[----:B------:R-:W-:Y:S02]  /*0140*/  CS2R R88, SRZ ;  /* 0x0000000000587805 */ /* 0x000fe4000001ff00 */
[----:B------:R-:W-:-:S02]  /*0150*/  CS2R R90, SRZ ;  /* 0x00000000005a7805 */ /* 0x000fc4000001ff00 */
[----:B------:R-:W-:Y:S02]  /*0160*/  CS2R R92, SRZ ;  /* 0x00000000005c7805 */ /* 0x000fe4000001ff00 */
[----:B------:R-:W-:Y:S01]  /*0170*/  CS2R R94, SRZ ;  /* 0x00000000005e7805 */ /* 0x000fe2000001ff00 */
[----:B-1----:R-:W-:-:S05]  /*0180*/  VIADD R0, R3, 0x1f ;  /* 0x0000001f03007836 */ /* 0x002fca0000000000 */
[----:B------:R-:W-:Y:S01]  /*0190*/  SHF.R.S32.HI R5, RZ, 0x1f, R0 ;  /* 0x0000001fff057819 */ /* 0x000fe20000011400 */
[----:B---3--:R-:W-:-:S03]  /*01a0*/  VIADD R31, R31, 0x3f ;  /* 0x0000003f1f1f7836 */ /* 0x008fc60000000000 */
[----:B------:R-:W-:Y:S02]  /*01b0*/  LEA.HI R5, R5, R0, RZ, 0x5 ;  /* 0x0000000005057211 */ /* 0x000fe400078f28ff */
[----:B--2---:R-:W-:Y:S02]  /*01c0*/  IABS R10, R7 ;  /* 0x00000007000a7213 */ /* 0x004fe40000000000 */
[----:B------:R-:W-:Y:S01]  /*01d0*/  SHF.R.S32.HI R5, RZ, 0x5, R5 ;  /* 0x00000005ff057819 */ /* 0x000fe20000011405 */
[----:B----4-:R-:W-:-:S04]  /*01e0*/  ULEA UR12, UR4, UR12, 0x18 ;  /* 0x0000000c040c7291 */ /* 0x010fc8000f8ec03f */
[----:B------:R-:W-:-:S05]  /*01f0*/  IMAD.SHL.U32 R6, R5, 0x8, RZ ;  /* 0x0000000805067824 */ /* 0x000fca00078e00ff */
[-C--:B------:R-:W-:Y:S02]  /*0200*/  IABS R9, R6.reuse ;  /* 0x0000000600097213 */ /* 0x080fe40000000000 */
[----:B------:R-:W-:Y:S02]  /*0210*/  IABS R12, R6 ;  /* 0x00000006000c7213 */ /* 0x000fe40000000000 */
[----:B------:R-:W1:Y:S08]  /*0220*/  I2F.RP R0, R9 ;  /* 0x0000000900007306 */ /* 0x000e700000209400 */
[----:B-1----:R-:W1:Y:S02]  /*0230*/  MUFU.RCP R0, R0 ;  /* 0x0000000000007308 */ /* 0x002e640000001000 */
[----:B-1----:R-:W-:-:S02]  /*0240*/  VIADD R4, R0, 0xffffffe ;  /* 0x0ffffffe00047836 */ /* 0x002fc40000000000 */
[----:B------:R-:W-:-:S04]  /*0250*/  IMAD.MOV R0, RZ, RZ, -R12 ;  /* 0x000000ffff007224 */ /* 0x000fc800078e0a0c */
[----:B------:R1:W2:Y:S02]  /*0260*/  F2I.FTZ.U32.TRUNC.NTZ R5, R4 ;  /* 0x0000000400057305 */ /* 0x0002a4000021f000 */
[----:B-1----:R-:W-:Y:S02]  /*0270*/  IMAD.MOV.U32 R4, RZ, RZ, RZ ;  /* 0x000000ffff047224 */ /* 0x002fe400078e00ff */
[----:B--2---:R-:W-:-:S04]  /*0280*/  IMAD.MOV R8, RZ, RZ, -R5 ;  /* 0x000000ffff087224 */ /* 0x004fc800078e0a05 */
[----:B------:R-:W-:Y:S02]  /*0290*/  IMAD R11, R8, R9, RZ ;  /* 0x00000009080b7224 */ /* 0x000fe400078e02ff */
[----:B------:R-:W-:Y:S02]  /*02a0*/  IMAD.MOV.U32 R8, RZ, RZ, R10 ;  /* 0x000000ffff087224 */ /* 0x000fe400078e000a */
[----:B------:R-:W-:-:S06]  /*02b0*/  IMAD.HI.U32 R5, R5, R11, R4 ;  /* 0x0000000b05057227 */ /* 0x000fcc00078e0004 */
[----:B------:R-:W-:-:S04]  /*02c0*/  IMAD.HI.U32 R5, R5, R8, RZ ;  /* 0x0000000805057227 */ /* 0x000fc800078e00ff */
[----:B------:R-:W-:-:S05]  /*02d0*/  IMAD R0, R5, R0, R8 ;  /* 0x0000000005007224 */ /* 0x000fca00078e0208 */
[----:B------:R-:W-:-:S13]  /*02e0*/  ISETP.GT.U32.AND P1, PT, R9, R0, PT ;  /* 0x000000000900720c */ /* 0x000fda0003f24070 */
[----:B------:R-:W-:Y:S02]  /*02f0*/  @!P1 IMAD.IADD R0, R0, 0x1, -R9 ;  /* 0x0000000100009824 */ /* 0x000fe400078e0a09 */
[----:B------:R-:W-:Y:S01]  /*0300*/  @!P1 VIADD R5, R5, 0x1 ;  /* 0x0000000105059836 */ /* 0x000fe20000000000 */
[----:B------:R-:W-:Y:S02]  /*0310*/  ISETP.NE.AND P1, PT, R6, RZ, PT ;  /* 0x000000ff0600720c */ /* 0x000fe40003f25270 */
[----:B------:R-:W-:Y:S02]  /*0320*/  ISETP.GE.U32.AND P0, PT, R0, R9, PT ;  /* 0x000000090000720c */ /* 0x000fe40003f06070 */
[----:B------:R-:W-:-:S04]  /*0330*/  LOP3.LUT R0, R7, R6, RZ, 0x3c, !PT ;  /* 0x0000000607007212 */ /* 0x000fc800078e3cff */
[----:B------:R-:W-:Y:S01]  /*0340*/  ISETP.GE.AND P2, PT, R0, RZ, PT ;  /* 0x000000ff0000720c */ /* 0x000fe20003f46270 */
[----:B------:R-:W-:-:S06]  /*0350*/  VIADD R0, R2, 0x1ff ;  /* 0x000001ff02007836 */ /* 0x000fcc0000000000 */
[----:B------:R-:W-:-:S04]  /*0360*/  @P0 VIADD R5, R5, 0x1 ;  /* 0x0000000105050836 */ /* 0x000fc80000000000 */
[----:B------:R-:W-:Y:S01]  /*0370*/  IMAD.MOV.U32 R4, RZ, RZ, R5 ;  /* 0x000000ffff047224 */ /* 0x000fe200078e0005 */
[----:B------:R-:W-:-:S03]  /*0380*/  SHF.R.S32.HI R5, RZ, 0x1f, R0 ;  /* 0x0000001fff057819 */ /* 0x000fc60000011400 */
[----:B------:R-:W-:Y:S01]  /*0390*/  @!P2 IMAD.MOV R4, RZ, RZ, -R4 ;  /* 0x000000ffff04a224 */ /* 0x000fe200078e0a04 */
[----:B------:R-:W-:Y:S02]  /*03a0*/  @!P1 LOP3.LUT R4, RZ, R6, RZ, 0x33, !PT ;  /* 0x00000006ff049212 */ /* 0x000fe400078e33ff */
[----:B------:R-:W-:-:S03]  /*03b0*/  LEA.HI R5, R5, R0, RZ, 0x9 ;  /* 0x0000000005057211 */ /* 0x000fc600078f48ff */
[----:B------:R-:W-:Y:S02]  /*03c0*/  IMAD.SHL.U32 R8, R4, 0x8, RZ ;  /* 0x0000000804087824 */ /* 0x000fe400078e00ff */
[----:B------:R-:W-:-:S03]  /*03d0*/  IMAD.MOV R4, RZ, RZ, -R4 ;  /* 0x000000ffff047224 */ /* 0x000fc600078e0a04 */
[----:B------:R-:W-:Y:S01]  /*03e0*/  LEA.HI.SX32 R5, R5, -R8, 0x17 ;  /* 0x8000000805057211 */ /* 0x000fe200078fbaff */
[----:B------:R-:W-:-:S03]  /*03f0*/  IMAD R6, R6, R4, R7 ;  /* 0x0000000406067224 */ /* 0x000fc600078e0207 */
[----:B------:R-:W-:Y:S02]  /*0400*/  VIMNMX R13, R5, 0x8, PT ;  /* 0x00000008050d7848 */ /* 0x000fe40003fe0100 */
[----:B------:R-:W-:Y:S02]  /*0410*/  IABS R11, R6 ;  /* 0x00000006000b7213 */ /* 0x000fe40000000000 */
[----:B------:R-:W-:-:S04]  /*0420*/  IABS R9, R13 ;  /* 0x0000000d00097213 */ /* 0x000fc80000000000 */
[----:B------:R-:W1:Y:S08]  /*0430*/  I2F.RP R0, R9 ;  /* 0x0000000900007306 */ /* 0x000e700000209400 */
[----:B-1----:R-:W1:Y:S02]  /*0440*/  MUFU.RCP R0, R0 ;  /* 0x0000000000007308 */ /* 0x002e640000001000 */
[----:B-1----:R-:W-:-:S06]  /*0450*/  VIADD R5, R0, 0xffffffe ;  /* 0x0ffffffe00057836 */ /* 0x002fcc0000000000 */
[----:B------:R-:W1:Y:S02]  /*0460*/  F2I.FTZ.U32.TRUNC.NTZ R5, R5 ;  /* 0x0000000500057305 */ /* 0x000e64000021f000 */
[----:B-1----:R-:W-:-:S04]  /*0470*/  IMAD.MOV R10, RZ, RZ, -R5 ;  /* 0x000000ffff0a7224 */ /* 0x002fc800078e0a05 */
[----:B------:R-:W-:Y:S01]  /*0480*/  IMAD.MOV.U32 R4, RZ, RZ, R10 ;  /* 0x000000ffff047224 */ /* 0x000fe200078e000a */
[----:B------:R-:W-:-:S03]  /*0490*/  IABS R10, R13 ;  /* 0x0000000d000a7213 */ /* 0x000fc60000000000 */
[----:B------:R-:W-:Y:S02]  /*04a0*/  IMAD R7, R4, R9, RZ ;  /* 0x0000000904077224 */ /* 0x000fe400078e02ff */
[----:B------:R-:W-:Y:S02]  /*04b0*/  IMAD.MOV.U32 R4, RZ, RZ, RZ ;  /* 0x000000ffff047224 */ /* 0x000fe400078e00ff */
[----:B------:R-:W-:Y:S02]  /*04c0*/  IMAD.MOV R0, RZ, RZ, -R10 ;  /* 0x000000ffff007224 */ /* 0x000fe400078e0a0a */
        /* <DEDUP_REMOVED lines=8> */
[----:B------:R-:W-:Y:S02]  /*0550*/  LOP3.LUT R0, R6, R13, RZ, 0x3c, !PT ;  /* 0x0000000d06007212 */ /* 0x000fe400078e3cff */
[----:B0-----:R-:W-:Y:S02]  /*0560*/  LOP3.LUT R9, R96, 0xff, RZ, 0xc0, !PT ;  /* 0x000000ff60097812 */ /* 0x001fe400078ec0ff */
[----:B------:R-:W-:-:S07]  /*0570*/  ISETP.GE.AND P2, PT, R0, RZ, PT ;  /* 0x000000ff0000720c */ /* 0x000fce0003f46270 */
[----:B------:R-:W-:Y:S01]  /*0580*/  @P0 VIADD R4, R4, 0x1 ;  /* 0x0000000104040836 */ /* 0x000fe20000000000 */
[----:B------:R-:W-:-:S05]  /*0590*/  ISETP.GE.AND P0, PT, R31, 0x40, PT ;  /* 0x000000401f00780c */ /* 0x000fca0003f06270 */
[----:B------:R-:W-:Y:S01]  /*05a0*/  @!P2 IMAD.MOV R4, RZ, RZ, -R4 ;  /* 0x000000ffff04a224 */ /* 0x000fe200078e0a04 */
[----:B------:R-:W-:-:S05]  /*05b0*/  @!P1 LOP3.LUT R4, RZ, R13, RZ, 0x33, !PT ;  /* 0x0000000dff049212 */ /* 0x000fca00078e33ff */
[----:B------:R-:W-:Y:S02]  /*05c0*/  IMAD.MOV R0, RZ, RZ, -R4 ;  /* 0x000000ffff007224 */ /* 0x000fe400078e0a04 */
[----:B------:R-:W-:Y:S02]  /*05d0*/  IMAD.SHL.U32 R20, R4, 0x20, RZ ;  /* 0x0000002004147824 */ /* 0x000fe400078e00ff */
[----:B------:R-:W-:Y:S01]  /*05e0*/  IMAD R0, R13, R0, R6 ;  /* 0x000000000d007224 */ /* 0x000fe200078e0206 */
[----:B------:R-:W-:-:S03]  /*05f0*/  CS2R R12, SRZ ;  /* 0x00000000000c7805 */ /* 0x000fc6000001ff00 */
[----:B------:R-:W-:-:S04]  /*0600*/  IMAD.IADD R0, R8, 0x1, R0 ;  /* 0x0000000108007824 */ /* 0x000fc800078e0200 */
[----:B------:R-:W-:-:S04]  /*0610*/  IMAD R98, R0, 0x200, R9 ;  /* 0x0000020000627824 */ /* 0x000fc800078e0209 */
[----:B------:R-:W-:Y:S01]  /*0620*/  VIADD R97, R98, 0x100 ;  /* 0x0000010062617836 */ /* 0x000fe20000000000 */
[----:B------:R0:W-:Y:S04]  /*0630*/  STL [R1+0x348], R98 ;  /* 0x0003486201007387 */ /* 0x0001e80000100800 */
[----:B------:R0:W-:Y:S04]  /*0640*/  STL [R1+0x344], R20 ;  /* 0x0003441401007387 */ /* 0x0001e80000100800 */
[----:B------:R0:W-:Y:S01]  /*0650*/  STL [R1+0x34c], R97 ;  /* 0x00034c6101007387 */ /* 0x0001e20000100800 */
[----:B------:R-:W-:Y:S05]  /*0660*/  @!P0 BRA `(.L_x_0) ;  /* 0x0000009c00408947 */ /* 0x000fea0003800000 */
[----:B------:R-:W-:Y:S01]  /*0670*/  IABS R15, R2 ;  /* 0x00000002000f7213 */ /* 0x000fe20000000000 */
[----:B------:R-:W-:Y:S01]  /*0680*/  ULDC UR13, c[0x0][0x23c] ;  /* 0x00008f00000d7ab9 */ /* 0x000fe20000000800 */
[----:B------:R-:W-:Y:S01]  /*0690*/  IABS R17, R3 ;  /* 0x0000000300117213 */ /* 0x000fe20000000000 */
[----:B------:R-:W-:Y:S01]  /*06a0*/  ULDC UR4, c[0x0][0x234] ;  /* 0x00008d0000047ab9 */ /* 0x000fe20000000800 */
[----:B------:R-:W1:Y:S01]  /*06b0*/  I2F.RP R0, R15 ;  /* 0x0000000f00007306 */ /* 0x000e620000209400 */
[--C-:B------:R-:W-:Y:S01]  /*06c0*/  SHF.R.U32.HI R11, RZ, 0x5, R96.reuse ;  /* 0x00000005ff0b7819 */ /* 0x100fe20000011660 */
[----:B------:R-:W-:Y:S01]  /*06d0*/  ULDC.64 UR8, c[0x0][0x218] ;  /* 0x0000860000087ab9 */ /* 0x000fe20000000a00 */
[----:B------:R-:W-:Y:S01]  /*06e0*/  SHF.R.U32.HI R10, RZ, 0x6, R96 ;  /* 0x00000006ff0a7819 */ /* 0x000fe20000011660 */
[----:B------:R-:W-:Y:S01]  /*06f0*/  ULDC.64 UR6, c[0x0][0x210] ;  /* 0x0000840000067ab9 */ /* 0x000fe20000000a00 */
[----:B------:R-:W-:Y:S01]  /*0700*/  R2UR UR24, R11 ;  /* 0x000000000b1872ca */ /* 0x000fe200000e0000 */
[----:B------:R-:W-:Y:S01]  /*0710*/  UIADD3 UR5, UR12, 0x10000, URZ ;  /* 0x000100000c057890 */ /* 0x000fe2000fffe03f */
[----:B------:R-:W-:Y:S01]  /*0720*/  ISETP.GE.AND P4, PT, R97, RZ, PT ;  /* 0x000000ff6100720c */ /* 0x000fe20003f86270 */
[----:B------:R-:W2:Y:S01]  /*0730*/  I2F.RP R8, R17 ;  /* 0x0000001100087306 */ /* 0x000ea20000209400 */
[C---:B------:R-:W-:Y:S01]  /*0740*/  LOP3.LUT R151, R96.reuse, 0xc0, RZ, 0xc0, !PT ;  /* 0x000000c060977812 */ /* 0x040fe200078ec0ff */
[----:B------:R-:W-:Y:S01]  /*0750*/  USHF.R.U32.HI UR5, URZ, 0x4, UR5 ;  /* 0x000000043f057899 */ /* 0x000fe20008011605 */
[----:B------:R-:W-:-:S02]  /*0760*/  LOP3.LUT R152, R96, 0x3f, RZ, 0xc0, !PT ;  /* 0x0000003f60987812 */ /* 0x000fc400078ec0ff */
[----:B------:R-:W-:Y:S02]  /*0770*/  CS2R R72, SRZ ;  /* 0x0000000000487805 */ /* 0x000fe4000001ff00 */
[----:B------:R-:W-:Y:S01]  /*0780*/  CS2R R74, SRZ ;  /* 0x00000000004a7805 */ /* 0x000fe2000001ff00 */
[----:B------:R-:W-:Y:S01]  /*0790*/  USGXT.U32 UR10, UR5, 0xe ;  /* 0x0000000e050a789a */ /* 0x000fe20008000000 */
[----:B------:R-:W-:Y:S01]  /*07a0*/  CS2R R76, SRZ ;  /* 0x00000000004c7805 */ /* 0x000fe2000001ff00 */
[----:B-1----:R-:W1:Y:S01]  /*07b0*/  MUFU.RCP R0, R0 ;  /* 0x0000000000007308 */ /* 0x002e620000001000 */
[----:B------:R-:W-:Y:S02]  /*07c0*/  CS2R R78, SRZ ;  /* 0x00000000004e7805 */ /* 0x000fe4000001ff00 */
[----:B------:R-:W-:Y:S02]  /*07d0*/  CS2R R80, SRZ ;  /* 0x0000000000507805 */ /* 0x000fe4000001ff00 */
[----:B------:R-:W-:-:S02]  /*07e0*/  CS2R R82, SRZ ;  /* 0x0000000000527805 */ /* 0x000fc4000001ff00 */
[----:B------:R-:W-:Y:S02]  /*07f0*/  CS2R R84, SRZ ;  /* 0x0000000000547805 */ /* 0x000fe4000001ff00 */
[----:B------:R-:W-:Y:S02]  /*0800*/  CS2R R86, SRZ ;  /* 0x0000000000567805 */ /* 0x000fe4000001ff00 */
[----:B------:R-:W-:Y:S02]  /*0810*/  CS2R R56, SRZ ;  /* 0x0000000000387805 */ /* 0x000fe4000001ff00 */
[----:B------:R-:W-:Y:S01]  /*0820*/  CS2R R58, SRZ ;  /* 0x00000000003a7805 */ /* 0x000fe2000001ff00 */
[----:B--2---:R-:W2:Y:S01]  /*0830*/  MUFU.RCP R8, R8 ;  /* 0x0000000800087308 */ /* 0x004ea20000001000 */
[----:B------:R-:W-:Y:S02]  /*0840*/  CS2R R60, SRZ ;  /* 0x00000000003c7805 */ /* 0x000fe4000001ff00 */
[----:B------:R-:W-:-:S02]  /*0850*/  CS2R R62, SRZ ;  /* 0x00000000003e7805 */ /* 0x000fc4000001ff00 */
[----:B------:R-:W-:Y:S02]  /*0860*/  CS2R R64, SRZ ;  /* 0x0000000000407805 */ /* 0x000fe4000001ff00 */
[----:B------:R-:W-:Y:S02]  /*0870*/  CS2R R66, SRZ ;  /* 0x0000000000427805 */ /* 0x000fe4000001ff00 */
[----:B------:R-:W-:Y:S02]  /*0880*/  CS2R R68, SRZ ;  /* 0x0000000000447805 */ /* 0x000fe4000001ff00 */
[----:B------:R-:W-:Y:S02]  /*0890*/  CS2R R70, SRZ ;  /* 0x0000000000467805 */ /* 0x000fe4000001ff00 */
[----:B------:R-:W-:Y:S02]  /*08a0*/  CS2R R40, SRZ ;  /* 0x0000000000287805 */ /* 0x000fe4000001ff00 */
[----:B------:R-:W-:Y:S01]  /*08b0*/  CS2R R42, SRZ ;  /* 0x00000000002a7805 */ /* 0x000fe2000001ff00 */
[----:B-1----:R-:W-:Y:S01]  /*08c0*/  VIADD R4, R0, 0xffffffe ;  /* 0x0ffffffe00047836 */ /* 0x002fe20000000000 */
[----:B------:R-:W-:-:S02]  /*08d0*/  SGXT.U32 R0, R10, 0x2 ;  /* 0x000000020a00781a */ /* 0x000fc40000000000 */
[----:B------:R-:W-:Y:S02]  /*08e0*/  CS2R R44, SRZ ;  /* 0x00000000002c7805 */ /* 0x000fe4000001ff00 */
[----:B------:R-:W-:Y:S01]  /*08f0*/  IABS R10, R98 ;  /* 0x00000062000a7213 */ /* 0x000fe20000000000 */
[----:B------:R1:W3:Y:S01]  /*0900*/  F2I.FTZ.U32.TRUNC.NTZ R5, R4 ;  /* 0x0000000400057305 */ /* 0x0002e2000021f000 */
[----:B------:R-:W-:Y:S02]  /*0910*/  LOP3.LUT R23, R20, R0, RZ, 0xfc, !PT ;  /* 0x0000000014177212 */ /* 0x000fe400078efcff */
[----:B------:R-:W-:Y:S02]  /*0920*/  CS2R R46, SRZ ;  /* 0x00000000002e7805 */ /* 0x000fe4000001ff00 */
[----:B------:R-:W-:Y:S01]  /*0930*/  CS2R R48, SRZ ;  /* 0x0000000000307805 */ /* 0x000fe2000001ff00 */
[----:B--2---:R-:W-:Y:S01]  /*0940*/  VIADD R6, R8, 0xffffffe ;  /* 0x0ffffffe08067836 */ /* 0x004fe20000000000 */
[----:B------:R-:W-:-:S02]  /*0950*/  LOP3.LUT R25, R23, 0x1c, RZ, 0xfc, !PT ;  /* 0x0000001c17197812 */ /* 0x000fc400078efcff */
[----:B------:R-:W-:Y:S02]  /*0960*/  CS2R R50, SRZ ;  /* 0x0000000000327805 */ /* 0x000fe4000001ff00 */
[C---:B------:R-:W-:Y:S01]  /*0970*/  LOP3.LUT R26, R23.reuse, 0x18, RZ, 0xfc, !PT ;  /* 0x00000018171a7812 */ /* 0x040fe200078efcff */
[----:B------:R2:W4:Y:S01]  /*0980*/  F2I.FTZ.U32.TRUNC.NTZ R7, R6 ;  /* 0x0000000600077305 */ /* 0x000522000021f000 */
[----:B-1----:R-:W-:Y:S01]  /*0990*/  IMAD.MOV.U32 R4, RZ, RZ, RZ ;  /* 0x000000ffff047224 */ /* 0x002fe200078e00ff */
[C---:B------:R-:W-:Y:S02]  /*09a0*/  LOP3.LUT R27, R23.reuse, 0x14, RZ, 0xfc, !PT ;  /* 0x00000014171b7812 */ /* 0x040fe400078efcff */
[----:B------:R-:W-:Y:S02]  /*09b0*/  CS2R R52, SRZ ;  /* 0x0000000000347805 */ /* 0x000fe4000001ff00 */
[----:B------:R-:W-:Y:S02]  /*09c0*/  LOP3.LUT R29, R23, 0xc, RZ, 0xfc, !PT ;  /* 0x0000000c171d7812 */ /* 0x000fe400078efcff */
[----:B------:R-:W-:-:S02]  /*09d0*/  CS2R R54, SRZ ;  /* 0x0000000000367805 */ /* 0x000fc4000001ff00 */
[C---:B------:R-:W-:Y:S01]  /*09e0*/  LOP3.LUT R30, R23.reuse, 0x8, RZ, 0xfc, !PT ;  /* 0x00000008171e7812 */ /* 0x040fe200078efcff */
[--C-:B---3--:R-:W-:Y:S01]  /*09f0*/  IMAD.MOV R12, RZ, RZ, -R5.reuse ;  /* 0x000000ffff0c7224 */ /* 0x108fe200078e0a05 */
[----:B------:R-:W-:Y:S01]  /*0a00*/  IABS R16, R29 ;  /* 0x0000001d00107213 */ /* 0x000fe20000000000 */
[----:B--2---:R-:W-:Y:S01]  /*0a10*/  IMAD.MOV.U32 R6, RZ, RZ, RZ ;  /* 0x000000ffff067224 */ /* 0x004fe200078e00ff */
[----:B------:R-:W-:Y:S01]  /*0a20*/  LOP3.LUT R28, R23, 0x10, RZ, 0xfc, !PT ;  /* 0x00000010171c7812 */ /* 0x000fe200078efcff */
[----:B------:R-:W-:Y:S01]  /*0a30*/  IMAD R11, R12, R15, RZ ;  /* 0x0000000f0c0b7224 */ /* 0x000fe200078e02ff */
[----:B------:R-:W-:Y:S02]  /*0a40*/  IABS R12, R25 ;  /* 0x00000019000c7213 */ /* 0x000fe40000000000 */
[----:B------:R-:W-:Y:S02]  /*0a50*/  CS2R R36, SRZ ;  /* 0x0000000000247805 */ /* 0x000fe4000001ff00 */
[----:B------:R-:W-:Y:S01]  /*0a60*/  IABS R19, R30 ;  /* 0x0000001e00137213 */ /* 0x000fe20000000000 */
[----:B------:R-:W-:Y:S01]  /*0a70*/  IMAD.HI.U32 R4, R5, R11, R4 ;  /* 0x0000000b05047227 */ /* 0x000fe200078e0004 */
[----:B------:R-:W-:-:S02]  /*0a80*/  IABS R11, R97 ;  /* 0x00000061000b7213 */ /* 0x000fc40000000000 */
[----:B------:R-:W-:Y:S02]  /*0a90*/  CS2R R38, SRZ ;  /* 0x0000000000267805 */ /* 0x000fe4000001ff00 */
[----:B------:R-:W-:Y:S01]  /*0aa0*/  LOP3.LUT R32, R23, 0x4, RZ, 0xfc, !PT ;  /* 0x0000000417207812 */ /* 0x000fe200078efcff */
[----:B----4-:R-:W-:Y:S01]  /*0ab0*/  IMAD.MOV R8, RZ, RZ, -R7 ;  /* 0x000000ffff087224 */ /* 0x010fe200078e0a07 */
[----:B------:R-:W-:Y:S01]  /*0ac0*/  IABS R14, R28 ;  /* 0x0000001c000e7213 */ /* 0x000fe20000000000 */
[C---:B------:R-:W-:Y:S01]  /*0ad0*/  IMAD.HI.U32 R0, R4.reuse, R10, RZ ;  /* 0x0000000a04007227 */ /* 0x040fe200078e00ff */
[----:B------:R-:W-:Y:S01]  /*0ae0*/  IABS R21, R32 ;  /* 0x0000002000157213 */ /* 0x000fe20000000000 */
[----:B------:R-:W-:Y:S01]  /*0af0*/  UMOV UR11, 0x40000040 ;  /* 0x40000040000b7882 */ /* 0x000fe20000000000 */
[----:B------:R-:W-:Y:S01]  /*0b00*/  IABS R24, R23 ;  /* 0x0000001700187213 */ /* 0x000fe20000000000 */
[----:B------:R-:W-:-:S04]  /*0b10*/  IMAD.HI.U32 R4, R4, R11, RZ ;  /* 0x0000000b04047227 */ /* 0x000fc800078e00ff */
[----:B------:R-:W-:Y:S02]  /*0b20*/  IMAD.MOV R4, RZ, RZ, -R4 ;  /* 0x000000ffff047224 */ /* 0x000fe400078e0a04 */
[----:B------:R-:W-:Y:S02]  /*0b30*/  IMAD.MOV R0, RZ, RZ, -R0 ;  /* 0x000000ffff007224 */ /* 0x000fe400078e0a00 */
[C---:B------:R-:W-:Y:S02]  /*0b40*/  IMAD R4, R15.reuse, R4, R11 ;  /* 0x000000040f047224 */ /* 0x040fe400078e020b */
[C---:B------:R-:W-:Y:S01]  /*0b50*/  IMAD R0, R15.reuse, R0, R10 ;  /* 0x000000000f007224 */ /* 0x040fe200078e020a */
[----:B------:R-:W-:Y:S01]  /*0b60*/  IABS R10, R27 ;  /* 0x0000001b000a7213 */ /* 0x000fe20000000000 */
[----:B------:R-:W-:Y:S01]  /*0b70*/  IMAD R13, R8, R17, RZ ;  /* 0x00000011080d7224 */ /* 0x000fe200078e02ff */
[C---:B------:R-:W-:Y:S02]  /*0b80*/  ISETP.GT.U32.AND P1, PT, R15.reuse, R4, PT ;  /* 0x000000040f00720c */ /* 0x040fe40003f24070 */
[----:B------:R-:W-:Y:S01]  /*0b90*/  ISETP.GT.U32.AND P0, PT, R15, R0, PT ;  /* 0x000000000f00720c */ /* 0x000fe20003f04070 */
[----:B------:R-:W-:Y:S01]  /*0ba0*/  IMAD.HI.U32 R6, R7, R13, R6 ;  /* 0x0000000d07067227 */ /* 0x000fe200078e0006 */
[----:B------:R-:W-:-:S02]  /*0bb0*/  IABS R13, R26 ;  /* 0x0000001a000d7213 */ /* 0x000fc40000000000 */
[----:B------:R-:W-:-:S03]  /*0bc0*/  SHF.R.S32.HI R8, RZ, 0x1f, R31 ;  /* 0x0000001fff087819 */ /* 0x000fc6000001141f */
[----:B------:R-:W-:Y:S01]  /*0bd0*/  IMAD.HI.U32 R5, R6, R12, RZ ;  /* 0x0000000c06057227 */ /* 0x000fe200078e00ff */
[----:B------:R-:W-:-:S03]  /*0be0*/  LEA.HI R31, R8, R31, RZ, 0x6 ;  /* 0x0000001f081f7211 */ /* 0x000fc600078f30ff */
[----:B------:R-:W-:Y:S02]  /*0bf0*/  @!P1 IMAD.IADD R4, R4, 0x1, -R15 ;  /* 0x0000000104049824 */ /* 0x000fe400078e0a0f */
[----:B------:R-:W-:-:S03]  /*0c00*/  IMAD.HI.U32 R7, R6, R13, RZ ;  /* 0x0000000d06077227 */ /* 0x000fc600078e00ff */
[----:B------:R-:W-:Y:S01]  /*0c10*/  ISETP.GT.U32.AND P2, PT, R15, R4, PT ;  /* 0x000000040f00720c */ /* 0x000fe20003f44070 */
[----:B------:R-:W-:Y:S02]  /*0c20*/  IMAD.MOV R5, RZ, RZ, -R5 ;  /* 0x000000ffff057224 */ /* 0x000fe400078e0a05 */
[----:B------:R-:W-:Y:S01]  /*0c30*/  @!P0 IMAD.IADD R0, R0, 0x1, -R15 ;  /* 0x0000000100008824 */ /* 0x000fe200078e0a0f */
[----:B------:R-:W-:Y:S01]  /*0c40*/  ISETP.GE.AND P0, PT, R98, RZ, PT ;  /* 0x000000ff6200720c */ /* 0x000fe20003f06270 */
[----:B------:R-:W-:Y:S02]  /*0c50*/  IMAD.MOV R8, RZ, RZ, -R7 ;  /* 0x000000ffff087224 */ /* 0x000fe400078e0a07 */
[----:B------:R-:W-:Y:S01]  /*0c60*/  IMAD R7, R17, R5, R12 ;  /* 0x0000000511077224 */ /* 0x000fe200078e020c */
[----:B------:R-:W-:Y:S01]  /*0c70*/  ISETP.GT.U32.AND P1, PT, R15, R0, PT ;  /* 0x000000000f00720c */ /* 0x000fe20003f24070 */
[----:B------:R-:W-:-:S04]  /*0c80*/  IMAD.HI.U32 R5, R6, R10, RZ ;  /* 0x0000000a06057227 */ /* 0x000fc800078e00ff */
[----:B------:R-:W-:-:S04]  /*0c90*/  IMAD.HI.U32 R11, R6, R16, RZ ;  /* 0x00000010060b7227 */ /* 0x000fc800078e00ff */
[----:B------:R-:W-:Y:S02]  /*0ca0*/  IMAD.MOV R5, RZ, RZ, -R5 ;  /* 0x000000ffff057224 */ /* 0x000fe400078e0a05 */
[----:B------:R-:W-:Y:S02]  /*0cb0*/  IMAD R8, R17, R8, R13 ;  /* 0x0000000811087224 */ /* 0x000fe400078e020d */
[----:B------:R-:W-:-:S03]  /*0cc0*/  IMAD.HI.U32 R12, R6, R19, RZ ;  /* 0x00000013060c7227 */ /* 0x000fc600078e00ff */
[C---:B------:R-:W-:Y:S01]  /*0cd0*/  ISETP.GT.U32.AND P6, PT, R17.reuse, R8, PT ;  /* 0x000000081100720c */ /* 0x040fe20003fc4070 */
[----:B------:R-:W-:Y:S02]  /*0ce0*/  IMAD.MOV R18, RZ, RZ, -R11 ;  /* 0x000000ffff127224 */ /* 0x000fe400078e0a0b */
[----:B------:R-:W-:Y:S02]  /*0cf0*/  IMAD R10, R17, R5, R10 ;  /* 0x00000005110a7224 */ /* 0x000fe400078e020a */
[----:B------:R-:W-:-:S03]  /*0d00*/  IMAD.HI.U32 R5, R6, R14, RZ ;  /* 0x0000000e06057227 */ /* 0x000fc600078e00ff */
[C---:B------:R-:W-:Y:S01]  /*0d10*/  ISETP.GT.U32.AND P3, PT, R17.reuse, R10, PT ;  /* 0x0000000a1100720c */ /* 0x040fe20003f64070 */
[----:B0-----:R-:W-:Y:S02]  /*0d20*/  IMAD.MOV R20, RZ, RZ, -R12 ;  /* 0x000000ffff147224 */ /* 0x001fe400078e0a0c */
[----:B------:R-:W-:Y:S01]  /*0d30*/  @!P2 IMAD.IADD R4, R4, 0x1, -R15 ;  /* 0x000000010404a824 */ /* 0x000fe200078e0a0f */
[C---:B------:R-:W-:Y:S01]  /*0d40*/  ISETP.GT.U32.AND P2, PT, R17.reuse, R7, PT ;  /* 0x000000071100720c */ /* 0x040fe20003f44070 */
[----:B------:R-:W-:Y:S02]  /*0d50*/  IMAD R12, R17, R18, R16 ;  /* 0x00000012110c7224 */ /* 0x000fe400078e0210 */
[----:B------:R-:W-:-:S04]  /*0d60*/  IMAD.HI.U32 R13, R6, R21, RZ ;  /* 0x00000015060d7227 */ /* 0x000fc800078e00ff */
[----:B------:R-:W-:Y:S02]  /*0d70*/  IMAD.MOV.U32 R16, RZ, RZ, R24 ;  /* 0x000000ffff107224 */ /* 0x000fe400078e0018 */
[----:B------:R-:W-:Y:S02]  /*0d80*/  IMAD.MOV R5, RZ, RZ, -R5 ;  /* 0x000000ffff057224 */ /* 0x000fe400078e0a05 */
[----:B------:R-:W-:Y:S01]  /*0d90*/  @!P1 IMAD.IADD R0, R0, 0x1, -R15 ;  /* 0x0000000100009824 */ /* 0x000fe200078e0a0f */
[----:B------:R-:W-:Y:S01]  /*0da0*/  ISETP.NE.AND P1, PT, R2, RZ, PT ;  /* 0x000000ff0200720c */ /* 0x000fe20003f25270 */
[----:B------:R-:W-:Y:S02]  /*0db0*/  IMAD.MOV R22, RZ, RZ, -R13 ;  /* 0x000000ffff167224 */ /* 0x000fe400078e0a0d */
[----:B------:R-:W-:-:S04]  /*0dc0*/  IMAD.HI.U32 R6, R6, R16, RZ ;  /* 0x0000001006067227 */ /* 0x000fc800078e00ff */
[C---:B------:R-:W-:Y:S01]  /*0dd0*/  IMAD R11, R17.reuse, R5, R14 ;  /* 0x00000005110b7224 */ /* 0x040fe200078e020e */
[----:B------:R-:W-:Y:S01]  /*0de0*/  LOP3.LUT R5, RZ, R2, RZ, 0x33, !PT ;  /* 0x00000002ff057212 */ /* 0x000fe200078e33ff */
[----:B------:R-:W-:Y:S01]  /*0df0*/  @!P0 IMAD.MOV R0, RZ, RZ, -R0 ;  /* 0x000000ffff008224 */ /* 0x000fe200078e0a00 */
[C---:B------:R-:W-:Y:S01]  /*0e00*/  ISETP.GT.U32.AND P0, PT, R17.reuse, R12, PT ;  /* 0x0000000c1100720c */ /* 0x040fe20003f04070 */
[----:B------:R-:W-:Y:S01]  /*0e10*/  @!P4 IMAD.MOV R4, RZ, RZ, -R4 ;  /* 0x000000ffff04c224 */ /* 0x000fe200078e0a04 */
[C---:B------:R-:W-:Y:S01]  /*0e20*/  ISETP.GT.U32.AND P5, PT, R17.reuse, R11, PT ;  /* 0x0000000b1100720c */ /* 0x040fe20003fa4070 */
[----:B------:R-:W-:Y:S01]  /*0e30*/  IMAD R13, R17, R20, R19 ;  /* 0x00000014110d7224 */ /* 0x000fe200078e0213 */
[----:B------:R-:W-:Y:S01]  /*0e40*/  SEL R15, R5, R0, !P1 ;  /* 0x00000000050f7207 */ /* 0x000fe20004800000 */
[----:B------:R-:W-:Y:S01]  /*0e50*/  IMAD R14, R17, R22, R21 ;  /* 0x00000016110e7224 */ /* 0x000fe200078e0215 */
[----:B------:R-:W-:Y:S01]  /*0e60*/  SEL R4, R5, R4, !P1 ;  /* 0x0000000405047207 */ /* 0x000fe20004800000 */
[----:B------:R-:W-:Y:S01]  /*0e70*/  IMAD.MOV R6, RZ, RZ, -R6 ;  /* 0x000000ffff067224 */ /* 0x000fe200078e0a06 */
[----:B------:R-:W-:Y:S01]  /*0e80*/  ISETP.GT.U32.AND P1, PT, R17, R13, PT ;  /* 0x0000000d1100720c */ /* 0x000fe20003f24070 */
[----:B------:R-:W-:Y:S01]  /*0e90*/  @!P2 IMAD.IADD R7, R7, 0x1, -R17 ;  /* 0x000000010707a824 */ /* 0x000fe200078e0a11 */
[C---:B------:R-:W-:Y:S01]  /*0ea0*/  ISETP.GT.U32.AND P2, PT, R17.reuse, R14, PT ;  /* 0x0000000e1100720c */ /* 0x040fe20003f44070 */
[C---:B------:R-:W-:Y:S01]  /*0eb0*/  IMAD R2, R17.reuse, R6, R16 ;  /* 0x0000000611027224 */ /* 0x040fe200078e0210 */
[----:B------:R-:W-:Y:S01]  /*0ec0*/  SHF.R.U32.HI R5, RZ, 0x2, R151 ;  /* 0x00000002ff057819 */ /* 0x000fe20000011697 */
[--C-:B------:R-:W-:Y:S01]  /*0ed0*/  @!P6 IMAD.IADD R8, R8, 0x1, -R17.reuse ;  /* 0x000000010808e824 */ /* 0x100fe200078e0a11 */
[C---:B------:R-:W-:Y:S01]  /*0ee0*/  ISETP.GT.U32.AND P6, PT, R17.reuse, R7, PT ;  /* 0x000000071100720c */ /* 0x040fe20003fc4070 */
[--C-:B------:R-:W-:Y:S01]  /*0ef0*/  @!P3 IMAD.IADD R10, R10, 0x1, -R17.reuse ;  /* 0x000000010a0ab824 */ /* 0x100fe200078e0a11 */
[----:B------:R-:W-:Y:S01]  /*0f00*/  ISETP.GT.U32.AND P4, PT, R17, R2, PT ;  /* 0x000000021100720c */ /* 0x000fe20003f84070 */
[--C-:B------:R-:W-:Y:S01]  /*0f10*/  @!P5 IMAD.IADD R11, R11, 0x1, -R17.reuse ;  /* 0x000000010b0bd824 */ /* 0x100fe200078e0a11 */
[----:B------:R-:W-:Y:S01]  /*0f20*/  ISETP.GT.U32.AND P3, PT, R17, R8, PT ;  /* 0x000000081100720c */ /* 0x000fe20003f64070 */
[--C-:B------:R-:W-:Y:S01]  /*0f30*/  @!P0 IMAD.IADD R12, R12, 0x1, -R17.reuse ;  /* 0x000000010c0c8824 */ /* 0x100fe200078e0a11 */
[----:B------:R-:W-:Y:S01]  /*0f40*/  ISETP.GE.AND P5, PT, R25, RZ, PT ;  /* 0x000000ff1900720c */ /* 0x000fe20003fa6270 */
[--C-:B------:R-:W-:Y:S01]  /*0f50*/  @!P1 IMAD.IADD R13, R13, 0x1, -R17.reuse ;  /* 0x000000010d0d9824 */ /* 0x100fe200078e0a11 */
[C---:B------:R-:W-:Y:S01]  /*0f60*/  ISETP.GT.U32.AND P1, PT, R17.reuse, R10, PT ;  /* 0x0000000a1100720c */ /* 0x040fe20003f24070 */
[--C-:B------:R-:W-:Y:S01]  /*0f70*/  @!P2 IMAD.IADD R14, R14, 0x1, -R17.reuse ;  /* 0x000000010e0ea824 */ /* 0x100fe200078e0a11 */
[----:B------:R-:W-:Y:S01]  /*0f80*/  ISETP.GT.U32.AND P2, PT, R17, R11, PT ;  /* 0x0000000b1100720c */ /* 0x000fe20003f44070 */
[----:B------:R-:W-:Y:S01]  /*0f90*/  IMAD.SHL.U32 R0, R9, 0x2, RZ ;  /* 0x0000000209007824 */ /* 0x000fe200078e00ff */
[----:B------:R-:W-:Y:S01]  /*0fa0*/  ISETP.GE.AND P0, PT, R26, RZ, PT ;  /* 0x000000ff1a00720c */ /* 0x000fe20003f06270 */
[--C-:B------:R-:W-:Y:S01]  /*0fb0*/  @!P6 IMAD.IADD R7, R7, 0x1, -R17.reuse ;  /* 0x000000010707e824 */ /* 0x100fe200078e0a11 */
[C---:B------:R-:W-:Y:S01]  /*0fc0*/  ISETP.GT.U32.AND P6, PT, R17.reuse, R14, PT ;  /* 0x0000000e1100720c */ /* 0x040fe20003fc4070 */
[--C-:B------:R-:W-:Y:S01]  /*0fd0*/  @!P4 IMAD.IADD R2, R2, 0x1, -R17.reuse ;  /* 0x000000010202c824 */ /* 0x100fe200078e0a11 */
[C---:B------:R-:W-:Y:S01]  /*0fe0*/  ISETP.GT.U32.AND P4, PT, R17.reuse, R13, PT ;  /* 0x0000000d1100720c */ /* 0x040fe20003f84070 */
[----:B------:R-:W-:Y:S01]  /*0ff0*/  @!P3 IMAD.IADD R8, R8, 0x1, -R17 ;  /* 0x000000010808b824 */ /* 0x000fe200078e0a11 */
[C---:B------:R-:W-:Y:S01]  /*1000*/  ISETP.GT.U32.AND P3, PT, R17.reuse, R12, PT ;  /* 0x0000000c1100720c */ /* 0x040fe20003f64070 */
[----:B------:R-:W-:Y:S01]  /*1010*/  @!P5 IMAD.MOV R7, RZ, RZ, -R7 ;  /* 0x000000ffff07d224 */ /* 0x000fe200078e0a07 */
[----:B------:R-:W-:Y:S01]  /*1020*/  ISETP.GT.U32.AND P5, PT, R17, R2, PT ;  /* 0x000000021100720c */ /* 0x000fe20003fa4070 */
[--C-:B------:R-:W-:Y:S01]  /*1030*/  @!P1 IMAD.IADD R10, R10, 0x1, -R17.reuse ;  /* 0x000000010a0a9824 */ /* 0x100fe200078e0a11 */
[----:B------:R-:W-:Y:S01]  /*1040*/  ISETP.GE.AND P1, PT, R27, RZ, PT ;  /* 0x000000ff1b00720c */ /* 0x000fe20003f26270 */
[--C-:B------:R-:W-:Y:S01]  /*1050*/  @!P2 IMAD.IADD R11, R11, 0x1, -R17.reuse ;  /* 0x000000010b0ba824 */ /* 0x100fe200078e0a11 */
[----:B------:R-:W-:Y:S01]  /*1060*/  ISETP.GE.AND P2, PT, R28, RZ, PT ;  /* 0x000000ff1c00720c */ /* 0x000fe20003f46270 */
[----:B------:R-:W-:Y:S01]  /*1070*/  @!P0 IMAD.MOV R8, RZ, RZ, -R8 ;  /* 0x000000ffff088224 */ /* 0x000fe200078e0a08 */
[----:B------:R-:W-:Y:S01]  /*1080*/  ISETP.GE.AND P0, PT, R23, RZ, PT ;  /* 0x000000ff1700720c */ /* 0x000fe20003f06270 */
[--C-:B------:R-:W-:Y:S01]  /*1090*/  @!P6 IMAD.IADD R14, R14, 0x1, -R17.reuse ;  /* 0x000000010e0ee824 */ /* 0x100fe200078e0a11 */
[----:B------:R-:W-:Y:S01]  /*10a0*/  ISETP.GE.AND P6, PT, R32, RZ, PT ;  /* 0x000000ff2000720c */ /* 0x000fe20003fc6270 */
[--C-:B------:R-:W-:Y:S01]  /*10b0*/  @!P4 IMAD.IADD R13, R13, 0x1, -R17.reuse ;  /* 0x000000010d0dc824 */ /* 0x100fe200078e0a11 */
[----:B------:R-:W-:Y:S01]  /*10c0*/  ISETP.GE.AND P4, PT, R30, RZ, PT ;  /* 0x000000ff1e00720c */ /* 0x000fe20003f86270 */
[--C-:B------:R-:W-:Y:S01]  /*10d0*/  @!P3 IMAD.IADD R12, R12, 0x1, -R17.reuse ;  /* 0x000000010c0cb824 */ /* 0x100fe200078e0a11 */
[----:B------:R-:W-:Y:S01]  /*10e0*/  ISETP.GE.AND P3, PT, R29, RZ, PT ;  /* 0x000000ff1d00720c */ /* 0x000fe20003f66270 */
[----:B------:R-:W0:Y:S01]  /*10f0*/  LDC R30, c[0x0][0x238] ;  /* 0x00008e00ff1e7b82 */ /* 0x000e220000000800 */
[----:B------:R-:W-:Y:S01]  /*1100*/  @!P5 IMAD.IADD R2, R2, 0x1, -R17 ;  /* 0x000000010202d824 */ /* 0x000fe200078e0a11 */
[----:B------:R-:W-:Y:S01]  /*1110*/  LOP3.LUT R0, R0, R5, RZ, 0x3c, !PT ;  /* 0x0000000500007212 */ /* 0x000fe200078e3cff */
[----:B------:R-:W-:Y:S01]  /*1120*/  @!P1 IMAD.MOV R10, RZ, RZ, -R10 ;  /* 0x000000ffff0a9224 */ /* 0x000fe200078e0a0a */
[----:B------:R-:W-:Y:S01]  /*1130*/  ISETP.NE.AND P1, PT, R3, RZ, PT ;  /* 0x000000ff0300720c */ /* 0x000fe20003f25270 */
[----:B------:R-:W-:Y:S01]  /*1140*/  IMAD.MOV.U32 R5, RZ, RZ, R2 ;  /* 0x000000ffff057224 */ /* 0x000fe200078e0002 */
[----:B------:R-:W-:Y:S01]  /*1150*/  LOP3.LUT R6, RZ, R3, RZ, 0x33, !PT ;  /* 0x00000003ff067212 */ /* 0x000fe200078e33ff */
[----:B------:R-:W-:Y:S01]  /*1160*/  IMAD R3, R152, UR13, RZ ;  /* 0x0000000d98037c24 */ /* 0x000fe2000f8e02ff */
[----:B------:R-:W-:Y:S01]  /*1170*/  USHF.L.U32 UR13, UR13, 0x6, URZ ;  /* 0x000000060d0d7899 */ /* 0x000fe2000800063f */
[----:B------:R-:W-:Y:S01]  /*1180*/  @!P2 IMAD.MOV R11, RZ, RZ, -R11 ;  /* 0x000000ffff0ba224 */ /* 0x000fe200078e0a0b */
[C---:B------:R-:W-:Y:S01]  /*1190*/  SEL R7, R6.reuse, R7, !P1 ;  /* 0x0000000706077207 */ /* 0x040fe20004800000 */
[----:B------:R-:W-:Y:S01]  /*11a0*/  @!P4 IMAD.MOV R13, RZ, RZ, -R13 ;  /* 0x000000ffff0dc224 */ /* 0x000fe200078e0a0d */
[C---:B------:R-:W-:Y:S01]  /*11b0*/  SEL R8, R6.reuse, R8, !P1 ;  /* 0x0000000806087207 */ /* 0x040fe20004800000 */
[----:B------:R-:W-:Y:S01]  /*11c0*/  @!P3 IMAD.MOV R12, RZ, RZ, -R12 ;  /* 0x000000ffff0cb224 */ /* 0x000fe200078e0a0c */
[----:B------:R-:W-:Y:S01]  /*11d0*/  LEA R94, P5, R3, UR8, 0x1 ;  /* 0x00000008035e7c11 */ /* 0x000fe2000f8a08ff */
[----:B------:R-:W-:Y:S01]  /*11e0*/  @!P6 IMAD.MOV R14, RZ, RZ, -R14 ;  /* 0x000000ffff0ee224 */ /* 0x000fe200078e0a0e */
[----:B------:R-:W-:Y:S01]  /*11f0*/  SEL R10, R6, R10, !P1 ;  /* 0x0000000a060a7207 */ /* 0x000fe20004800000 */
[----:B------:R-:W-:Y:S01]  /*1200*/  IMAD R4, R4, UR4, RZ ;  /* 0x0000000404047c24 */ /* 0x000fe2000f8e02ff */
[C---:B------:R-:W-:Y:S01]  /*1210*/  SEL R11, R6.reuse, R11, !P1 ;  /* 0x0000000b060b7207 */ /* 0x040fe20004800000 */
[----:B------:R-:W-:Y:S01]  /*1220*/  @!P0 IMAD.MOV R5, RZ, RZ, -R5 ;  /* 0x000000ffff058224 */ /* 0x000fe200078e0a05 */
[C---:B------:R-:W-:Y:S01]  /*1230*/  SEL R12, R6.reuse, R12, !P1 ;  /* 0x0000000c060c7207 */ /* 0x040fe20004800000 */
[----:B------:R-:W-:Y:S01]  /*1240*/  IMAD R2, R15, UR4, RZ ;  /* 0x000000040f027c24 */ /* 0x000fe2000f8e02ff */
[----:B------:R-:W-:Y:S01]  /*1250*/  ULDC UR4, c[0x0][0x240] ;  /* 0x0000900000047ab9 */ /* 0x000fe20000000800 */
[C---:B------:R-:W-:Y:S01]  /*1260*/  SEL R13, R6.reuse, R13, !P1 ;  /* 0x0000000d060d7207 */ /* 0x040fe20004800000 */
[----:B------:R-:W-:Y:S01]  /*1270*/  IMAD R7, R7, UR4, RZ ;  /* 0x0000000407077c24 */ /* 0x000fe2000f8e02ff */
[----:B------:R-:W-:Y:S01]  /*1280*/  SEL R14, R6, R14, !P1 ;  /* 0x0000000e060e7207 */ /* 0x000fe20004800000 */
[----:B------:R-:W-:Y:S01]  /*1290*/  IMAD R8, R8, UR4, RZ ;  /* 0x0000000408087c24 */ /* 0x000fe2000f8e02ff */
[----:B------:R-:W-:Y:S01]  /*12a0*/  LEA R158, P2, R4, UR6, 0x1 ;  /* 0x00000006049e7c11 */ /* 0x000fe2000f8408ff */
[----:B------:R-:W-:Y:S01]  /*12b0*/  IMAD R10, R10, UR4, RZ ;  /* 0x000000040a0a7c24 */ /* 0x000fe2000f8e02ff */
[----:B------:R-:W-:Y:S01]  /*12c0*/  SEL R5, R6, R5, !P1 ;  /* 0x0000000506057207 */ /* 0x000fe20004800000 */
[----:B------:R-:W-:Y:S01]  /*12d0*/  IMAD R15, R11, UR4, RZ ;  /* 0x000000040b0f7c24 */ /* 0x000fe2000f8e02ff */
[----:B------:R-:W-:Y:S01]  /*12e0*/  LEA R156, P0, R2, UR6, 0x1 ;  /* 0x00000006029c7c11 */ /* 0x000fe2000f8008ff */
[----:B------:R-:W-:Y:S01]  /*12f0*/  IMAD R12, R12, UR4, RZ ;  /* 0x000000040c0c7c24 */ /* 0x000fe2000f8e02ff */
[----:B------:R-:W-:Y:S01]  /*1300*/  LEA.HI.X.SX32 R6, R3, UR9, 0x1, P5 ;  /* 0x0000000903067c11 */ /* 0x000fe2000a8f0eff */
[----:B------:R-:W-:Y:S01]  /*1310*/  IMAD R3, R13, UR4, RZ ;  /* 0x000000040d037c24 */ /* 0x000fe2000f8e02ff */
[----:B------:R-:W-:Y:S01]  /*1320*/  LEA.HI.X.SX32 R159, R4, UR7, 0x1, P2 ;  /* 0x00000007049f7c11 */ /* 0x000fe200090f0eff */
[----:B------:R-:W-:Y:S01]  /*1330*/  IMAD R4, R14, UR4, RZ ;  /* 0x000000040e047c24 */ /* 0x000fe2000f8e02ff */
[-C--:B------:R-:W-:Y:S01]  /*1340*/  LEA R17, P4, R7, R94.reuse, 0x1 ;  /* 0x0000005e07117211 */ /* 0x080fe200078808ff */
[----:B------:R-:W-:Y:S01]  /*1350*/  IMAD R5, R5, UR4, RZ ;  /* 0x0000000405057c24 */ /* 0x000fe2000f8e02ff */
[----:B------:R-:W-:Y:S01]  /*1360*/  LEA R18, P5, R8, R94, 0x1 ;  /* 0x0000005e08127211 */ /* 0x000fe200078a08ff */
[----:B0-----:R-:W-:Y:S01]  /*1370*/  IMAD R119, R30, 0x3a, RZ ;  /* 0x0000003a1e777824 */ /* 0x001fe200078e02ff */
[----:B------:R-:W-:Y:S01]  /*1380*/  LEA.HI.X.SX32 R157, R2, UR7, 0x1, P0 ;  /* 0x00000007029d7c11 */ /* 0x000fe200080f0eff */
[C---:B------:R-:W-:Y:S01]  /*1390*/  IMAD R99, R30.reuse, 0x3f, RZ ;  /* 0x0000003f1e637824 */ /* 0x040fe200078e02ff */
[----:B------:R-:W-:Y:S01]  /*13a0*/  LEA.HI.X.SX32 R11, R7, R6, 0x1, P4 ;  /* 0x00000006070b7211 */ /* 0x000fe200020f0eff */
[----:B------:R-:W-:Y:S01]  /*13b0*/  IMAD R27, R30, 0x39, RZ ;  /* 0x000000391e1b7824 */ /* 0x000fe200078e02ff */
[-C--:B------:R-:W-:Y:S01]  /*13c0*/  LEA R20, P3, R10, R94.reuse, 0x1 ;  /* 0x0000005e0a147211 */ /* 0x080fe200078608ff */
[--C-:B------:R-:W-:Y:S01]  /*13d0*/  IMAD.WIDE R116, R119, 0x2, R158.reuse ;  /* 0x0000000277747825 */ /* 0x100fe200078e029e */
[-C--:B------:R-:W-:Y:S01]  /*13e0*/  LEA R22, P2, R15, R94.reuse, 0x1 ;  /* 0x0000005e0f167211 */ /* 0x080fe200078408ff */
[----:B------:R-:W-:Y:S01]  /*13f0*/  UIADD3 UR6, UP0, UR10, 0x2, URZ ;  /* 0x000000020a067890 */ /* 0x000fe2000ff1e03f */
[-C--:B------:R-:W-:Y:S01]  /*1400*/  LEA R88, P1, R12, R94.reuse, 0x1 ;  /* 0x0000005e0c587211 */ /* 0x080fe200078208ff */
[----:B------:R-:W-:Y:S01]  /*1410*/  IMAD.WIDE R96, R99, 0x2, R158 ;  /* 0x0000000263607825 */ /* 0x000fe200078e029e */
[-C--:B------:R-:W-:Y:S01]  /*1420*/  LEA R90, P0, R3, R94.reuse, 0x1 ;  /* 0x0000005e035a7211 */ /* 0x080fe200078008ff */
[----:B------:R-:W-:Y:S01]  /*1430*/  UMOV UR4, URZ ;  /* 0x0000003f00047c82 */ /* 0x000fe20008000000 */
[----:B------:R-:W-:Y:S01]  /*1440*/  LEA R92, P4, R4, R94, 0x1 ;  /* 0x0000005e045c7211 */ /* 0x000fe200078808ff */
[----:B------:R-:W-:Y:S01]  /*1450*/  IMAD.WIDE R118, R119, 0x2, R156 ;  /* 0x0000000277767825 */ /* 0x000fe200078e029c */
[----:B------:R-:W-:Y:S01]  /*1460*/  LEA.HI.X.SX32 R13, R8, R6, 0x1, P5 ;  /* 0x00000006080d7211 */ /* 0x000fe200028f0eff */
[----:B------:R-:W-:Y:S01]  /*1470*/  USHF.R.S32.HI UR5, URZ, 0x1f, UR13 ;  /* 0x0000001f3f057899 */ /* 0x000fe2000801140d */
[----:B------:R-:W-:Y:S01]  /*1480*/  LEA R94, P5, R5, R94, 0x1 ;  /* 0x0000005e055e7211 */ /* 0x000fe200078a08ff */
[----:B------:R-:W-:Y:S01]  /*1490*/  IMAD R103, R30, 0x3e, RZ ;  /* 0x0000003e1e677824 */ /* 0x000fe200078e02ff */
[-C--:B------:R-:W-:Y:S01]  /*14a0*/  LEA.HI.X.SX32 R14, R10, R6.reuse, 0x1, P3 ;  /* 0x000000060a0e7211 */ /* 0x080fe200018f0eff */
[----:B------:R-:W-:Y:S01]  /*14b0*/  IMAD.WIDE R24, R27, 0x2, R158 ;  /* 0x000000021b187825 */ /* 0x000fe200078e029e */
[-C--:B------:R-:W-:Y:S01]  /*14c0*/  LEA.HI.X.SX32 R15, R15, R6.reuse, 0x1, P2 ;  /* 0x000000060f0f7211 */ /* 0x080fe200010f0eff */
[----:B------:R-:W-:Y:S01]  /*14d0*/  UIADD3.X UR7, UR4, 0x40000040, URZ, UP0, !UPT ;  /* 0x4000004004077890 */ /* 0x000fe200087fe43f */
[-C--:B------:R-:W-:Y:S01]  /*14e0*/  LEA.HI.X.SX32 R16, R12, R6.reuse, 0x1, P1 ;  /* 0x000000060c107211 */ /* 0x080fe200008f0eff */
[----:B------:R-:W-:Y:S01]  /*14f0*/  IMAD R9, R30, 0x38, RZ ;  /* 0x000000381e097824 */ /* 0x000fe200078e02ff */
[-C--:B------:R-:W-:Y:S01]  /*1500*/  LEA.HI.X.SX32 R3, R3, R6.reuse, 0x1, P0 ;  /* 0x0000000603037211 */ /* 0x080fe200000f0eff */
[----:B------:R-:W-:Y:S01]  /*1510*/  IMAD.MOV.U32 R95, RZ, RZ, R119 ;  /* 0x000000ffff5f7224 */ /* 0x000fe200078e0077 */
[-C--:B------:R-:W-:Y:S01]  /*1520*/  LEA.HI.X.SX32 R4, R4, R6.reuse, 0x1, P4 ;  /* 0x0000000604047211 */ /* 0x080fe200020f0eff */
[----:B------:R-:W-:Y:S01]  /*1530*/  IMAD.WIDE R98, R99, 0x2, R156 ;  /* 0x0000000263627825 */ /* 0x000fe200078e029c */
[----:B------:R-:W-:Y:S01]  /*1540*/  LEA.HI.X.SX32 R5, R5, R6, 0x1, P5 ;  /* 0x0000000605057211 */ /* 0x000fe200028f0eff */
[----:B------:R-:W-:-:S02]  /*1550*/  USHF.L.U32 UR25, UR13, 0x1, URZ ;  /* 0x000000010d197899 */ /* 0x000fc4000800063f */
[----:B------:R-:W-:Y:S01]  /*1560*/  IMAD.MOV.U32 R6, RZ, RZ, R97 ;  /* 0x000000ffff067224 */ /* 0x000fe200078e0061 */
[----:B------:R-:W-:Y:S01]  /*1570*/  USHF.L.U64.HI UR13, UR13, 0x1, UR5 ;  /* 0x000000010d0d7899 */ /* 0x000fe20008010205 */
[----:B------:R-:W-:Y:S01]  /*1580*/  IMAD.WIDE R100, R103, 0x2, R158 ;  /* 0x0000000267647825 */ /* 0x000fe200078e029e */
[----:B------:R-:W-:Y:S02]  /*1590*/  UIADD3.64 UR22, UR6, 0x2, URZ ;  /* 0x0000000206167897 */ /* 0x000fe4000fffe03f */
[----:B------:R-:W-:Y:S01]  /*15a0*/  UIADD3.64 UR18, UR6, 0x4, URZ ;  /* 0x0000000406127897 */ /* 0x000fe2000fffe03f */
[----:B------:R-:W-:Y:S02]  /*15b0*/  IMAD.MOV.U32 R119, RZ, RZ, R24 ;  /* 0x000000ffff777224 */ /* 0x000fe400078e0018 */
[----:B------:R-:W-:Y:S02]  /*15c0*/  IMAD.MOV.U32 R97, RZ, RZ, R25 ;  /* 0x000000ffff617224 */ /* 0x000fe400078e0019 */
[----:B------:R-:W-:-:S02]  /*15d0*/  IMAD R107, R30, 0x3d, RZ ;  /* 0x0000003d1e6b7824 */ /* 0x000fc400078e02ff */
[----:B------:R-:W-:-:S04]  /*15e0*/  IMAD.WIDE R26, R27, 0x2, R156 ;  /* 0x000000021b1a7825 */ /* 0x000fc800078e029c */
[----:B------:R-:W-:-:S04]  /*15f0*/  IMAD.WIDE R24, R9, 0x2, R158 ;  /* 0x0000000209187825 */ /* 0x000fc800078e029e */
[----:B------:R-:W-:Y:S02]  /*1600*/  IMAD R29, R30, 0x37, RZ ;  /* 0x000000371e1d7824 */ /* 0x000fe400078e02ff */
[----:B------:R-:W-:Y:S02]  /*1610*/  IMAD.MOV.U32 R7, RZ, RZ, R99 ;  /* 0x000000ffff077224 */ /* 0x000fe400078e0063 */
[----:B------:R-:W-:Y:S02]  /*1620*/  IMAD.MOV.U32 R8, RZ, RZ, R101 ;  /* 0x000000ffff087224 */ /* 0x000fe400078e0065 */
[----:B------:R-:W-:-:S04]  /*1630*/  IMAD.WIDE R104, R107, 0x2, R158 ;  /* 0x000000026b687825 */ /* 0x000fc800078e029e */
[----:B------:R-:W-:Y:S02]  /*1640*/  IMAD.MOV.U32 R121, RZ, RZ, R26 ;  /* 0x000000ffff797224 */ /* 0x000fe400078e001a */
[----:B------:R-:W-:Y:S02]  /*1650*/  IMAD.MOV.U32 R99, RZ, RZ, R27 ;  /* 0x000000ffff637224 */ /* 0x000fe400078e001b */
[----:B------:R-:W-:Y:S02]  /*1660*/  IMAD.MOV.U32 R123, RZ, RZ, R24 ;  /* 0x000000ffff7b7224 */ /* 0x000fe400078e0018 */
[----:B------:R-:W-:Y:S02]  /*1670*/  IMAD.MOV.U32 R101, RZ, RZ, R25 ;  /* 0x000000ffff657224 */ /* 0x000fe400078e0019 */
[----:B------:R-:W-:Y:S02]  /*1680*/  IMAD R111, R30, 0x3c, RZ ;  /* 0x0000003c1e6f7824 */ /* 0x000fe400078e02ff */
[----:B------:R-:W-:-:S04]  /*1690*/  IMAD.WIDE R106, R107, 0x2, R156 ;  /* 0x000000026b6a7825 */ /* 0x000fc800078e029c */
[----:B------:R-:W-:-:S04]  /*16a0*/  IMAD.WIDE R26, R9, 0x2, R156 ;  /* 0x00000002091a7825 */ /* 0x000fc800078e029c */
[----:B------:R-:W-:-:S04]  /*16b0*/  IMAD.WIDE R24, R29, 0x2, R158 ;  /* 0x000000021d187825 */ /* 0x000fc800078e029e */
[----:B------:R-:W-:Y:S02]  /*16c0*/  IMAD R9, R30, 0x36, RZ ;  /* 0x000000361e097824 */ /* 0x000fe400078e02ff */
[----:B------:R-:W-:-:S04]  /*16d0*/  IMAD.WIDE R28, R29, 0x2, R156 ;  /* 0x000000021d1c7825 */ /* 0x000fc800078e029c */
[----:B------:R-:W-:Y:S02]  /*16e0*/  IMAD.MOV.U32 R12, RZ, RZ, R105 ;  /* 0x000000ffff0c7224 */ /* 0x000fe400078e0069 */
[----:B------:R-:W-:-:S04]  /*16f0*/  IMAD.WIDE R108, R111, 0x2, R158 ;  /* 0x000000026f6c7825 */ /* 0x000fc800078e029e */
[----:B------:R-:W-:Y:S02]  /*1700*/  IMAD.MOV.U32 R19, RZ, RZ, R107 ;  /* 0x000000ffff137224 */ /* 0x000fe400078e006b */
[----:B------:R-:W-:Y:S02]  /*1710*/  IMAD.MOV.U32 R127, RZ, RZ, R24 ;  /* 0x000000ffff7f7224 */ /* 0x000fe400078e0018 */
[----:B------:R-:W-:Y:S02]  /*1720*/  IMAD.MOV.U32 R105, RZ, RZ, R25 ;  /* 0x000000ffff697224 */ /* 0x000fe400078e0019 */
[----:B------:R-:W-:Y:S02]  /*1730*/  IMAD R115, R30, 0x3b, RZ ;  /* 0x0000003b1e737824 */ /* 0x000fe400078e02ff */
[----:B------:R-:W-:-:S04]  /*1740*/  IMAD.WIDE R24, R9, 0x2, R158 ;  /* 0x0000000209187825 */ /* 0x000fc800078e029e */
[----:B------:R-:W-:Y:S02]  /*1750*/  IMAD.MOV.U32 R107, RZ, RZ, R29 ;  /* 0x000000ffff6b7224 */ /* 0x000fe400078e001d */
[----:B------:R-:W-:Y:S02]  /*1760*/  IMAD R29, R30, 0x35, RZ ;  /* 0x000000351e1d7824 */ /* 0x000fe400078e02ff */
[----:B------:R-:W-:Y:S02]  /*1770*/  IMAD.MOV.U32 R21, RZ, RZ, R109 ;  /* 0x000000ffff157224 */ /* 0x000fe400078e006d */
[----:B------:R-:W-:-:S04]  /*1780*/  IMAD.WIDE R112, R115, 0x2, R158 ;  /* 0x0000000273707825 */ /* 0x000fc800078e029e */
[----:B------:R-:W-:Y:S02]  /*1790*/  IMAD.MOV.U32 R131, RZ, RZ, R24 ;  /* 0x000000ffff837224 */ /* 0x000fe400078e0018 */
[----:B------:R-:W-:Y:S02]  /*17a0*/  IMAD.MOV.U32 R109, RZ, RZ, R25 ;  /* 0x000000ffff6d7224 */ /* 0x000fe400078e0019 */
[----:B------:R-:W-:-:S04]  /*17b0*/  IMAD.WIDE R24, R29, 0x2, R158 ;  /* 0x000000021d187825 */ /* 0x000fc800078e029e */
[----:B------:R-:W-:Y:S02]  /*17c0*/  IMAD R141, R30, 0x34, RZ ;  /* 0x000000341e8d7824 */ /* 0x000fe400078e02ff */
[----:B------:R-:W-:Y:S02]  /*17d0*/  IMAD.MOV.U32 R89, RZ, RZ, R113 ;  /* 0x000000ffff597224 */ /* 0x000fe400078e0071 */
[----:B------:R-:W-:Y:S02]  /*17e0*/  IMAD.MOV.U32 R135, RZ, RZ, R24 ;  /* 0x000000ffff877224 */ /* 0x000fe400078e0018 */
[----:B------:R-:W-:Y:S02]  /*17f0*/  IMAD.MOV.U32 R113, RZ, RZ, R25 ;  /* 0x000000ffff717224 */ /* 0x000fe400078e0019 */
[----:B------:R-:W-:-:S04]  /*1800*/  IMAD.WIDE R24, R141, 0x2, R158 ;  /* 0x000000028d187825 */ /* 0x000fc800078e029e */
[----:B------:R-:W-:-:S04]  /*1810*/  IMAD.WIDE R102, R103, 0x2, R156 ;  /* 0x0000000267667825 */ /* 0x000fc800078e029c */
[----:B------:R-:W-:Y:S02]  /*1820*/  IMAD R143, R30, 0x33, RZ ;  /* 0x000000331e8f7824 */ /* 0x000fe400078e02ff */
[----:B------:R-:W-:Y:S02]  /*1830*/  IMAD.MOV.U32 R93, RZ, RZ, R117 ;  /* 0x000000ffff5d7224 */ /* 0x000fe400078e0075 */
[----:B------:R-:W-:-:S04]  /*1840*/  IMAD.WIDE R140, R141, 0x2, R156 ;  /* 0x000000028d8c7825 */ /* 0x000fc800078e029c */
[----:B------:R-:W-:Y:S02]  /*1850*/  IMAD.MOV.U32 R139, RZ, RZ, R24 ;  /* 0x000000ffff8b7224 */ /* 0x000fe400078e0018 */
[----:B------:R-:W-:Y:S02]  /*1860*/  IMAD.MOV.U32 R117, RZ, RZ, R25 ;  /* 0x000000ffff757224 */ /* 0x000fe400078e0019 */
[----:B------:R-:W-:Y:S02]  /*1870*/  IMAD.MOV.U32 R10, RZ, RZ, R103 ;  /* 0x000000ffff0a7224 */ /* 0x000fe400078e0067 */
[----:B------:R-:W-:-:S04]  /*1880*/  IMAD.WIDE R24, R143, 0x2, R158 ;  /* 0x000000028f187825 */ /* 0x000fc800078e029e */
[----:B------:R-:W-:Y:S02]  /*1890*/  IMAD.MOV.U32 R125, RZ, RZ, R26 ;  /* 0x000000ffff7d7224 */ /* 0x000fe400078e001a */
[----:B------:R-:W-:Y:S02]  /*18a0*/  IMAD.MOV.U32 R103, RZ, RZ, R27 ;  /* 0x000000ffff677224 */ /* 0x000fe400078e001b */
[----:B------:R-:W-:Y:S02]  /*18b0*/  IMAD R145, R30, 0x32, RZ ;  /* 0x000000321e917824 */ /* 0x000fe400078e02ff */
[----:B------:R-:W-:-:S04]  /*18c0*/  IMAD.WIDE R26, R9, 0x2, R156 ;  /* 0x00000002091a7825 */ /* 0x000fc800078e029c */
[----:B------:R-:W-:Y:S02]  /*18d0*/  IMAD.MOV.U32 R9, RZ, RZ, R141 ;  /* 0x000000ffff097224 */ /* 0x000fe400078e008d */
[----:B------:R-:W-:-:S04]  /*18e0*/  IMAD.WIDE R142, R143, 0x2, R156 ;  /* 0x000000028f8e7825 */ /* 0x000fc800078e029c */
[----:B------:R-:W-:Y:S02]  /*18f0*/  IMAD.MOV.U32 R141, RZ, RZ, R24 ;  /* 0x000000ffff8d7224 */ /* 0x000fe400078e0018 */
[----:B------:R-:W-:Y:S02]  /*1900*/  IMAD.MOV.U32 R120, RZ, RZ, R25 ;  /* 0x000000ffff787224 */ /* 0x000fe400078e0019 */
[----:B------:R-:W-:-:S04]  /*1910*/  IMAD.WIDE R24, R145, 0x2, R158 ;  /* 0x0000000291187825 */ /* 0x000fc800078e029e */
[----:B------:R-:W-:Y:S02]  /*1920*/  IMAD R147, R30, 0x31, RZ ;  /* 0x000000311e937824 */ /* 0x000fe400078e02ff */
[----:B------:R-:W-:Y:S02]  /*1930*/  IMAD.MOV.U32 R122, RZ, RZ, R143 ;  /* 0x000000ffff7a7224 */ /* 0x000fe400078e008f */
[----:B------:R-:W-:-:S04]  /*1940*/  IMAD.WIDE R144, R145, 0x2, R156 ;  /* 0x0000000291907825 */ /* 0x000fc800078e029c */
[----:B------:R-:W-:Y:S02]  /*1950*/  IMAD.MOV.U32 R143, RZ, RZ, R24 ;  /* 0x000000ffff8f7224 */ /* 0x000fe400078e0018 */
[----:B------:R-:W-:Y:S02]  /*1960*/  IMAD.MOV.U32 R124, RZ, RZ, R25 ;  /* 0x000000ffff7c7224 */ /* 0x000fe400078e0019 */
        /* <DEDUP_REMOVED lines=20> */
[----:B------:R-:W-:-:S04]  /*1ab0*/  IMAD.WIDE R24, R27, 0x2, R158 ;  /* 0x000000021b187825 */ /* 0x000fc800078e029e */
[----:B------:R-:W-:Y:S02]  /*1ac0*/  IMAD R29, R30, 0x2e, RZ ;  /* 0x0000002e1e1d7824 */ /* 0x000fe400078e02ff */
[----:B------:R-:W-:Y:S02]  /*1ad0*/  IMAD.MOV.U32 R134, RZ, RZ, R149 ;  /* 0x000000ffff867224 */ /* 0x000fe400078e0095 */
[----:B------:R-:W-:Y:S02]  /*1ae0*/  IMAD.MOV.U32 R133, RZ, RZ, R26 ;  /* 0x000000ffff857224 */ /* 0x000fe400078e001a */
[----:B------:R-:W-:Y:S02]  /*1af0*/  IMAD.MOV.U32 R149, RZ, RZ, R24 ;  /* 0x000000ffff957224 */ /* 0x000fe400078e0018 */
[----:B------:R-:W-:Y:S02]  /*1b00*/  IMAD.MOV.U32 R136, RZ, RZ, R25 ;  /* 0x000000ffff887224 */ /* 0x000fe400078e0019 */
[----:B------:R-:W-:-:S04]  /*1b10*/  IMAD.WIDE R26, R27, 0x2, R156 ;  /* 0x000000021b1a7825 */ /* 0x000fc800078e029c */
[----:B------:R-:W-:-:S04]  /*1b20*/  IMAD.WIDE R24, R29, 0x2, R158 ;  /* 0x000000021d187825 */ /* 0x000fc800078e029e */
[----:B------:R-:W-:Y:S01]  /*1b30*/  IMAD R33, R30, 0x2d, RZ ;  /* 0x0000002d1e217824 */ /* 0x000fe200078e02ff */
[----:B------:R-:W-:Y:S01]  /*1b40*/  STL [R1+0x48], R24 ;  /* 0x0000481801007387 */ /* 0x000fe20000100800 */
[----:B------:R-:W-:Y:S02]  /*1b50*/  IMAD.MOV.U32 R150, RZ, RZ, R26 ;  /* 0x000000ffff967224 */ /* 0x000fe400078e001a */
[----:B------:R-:W-:Y:S01]  /*1b60*/  IMAD.MOV.U32 R138, RZ, RZ, R27 ;  /* 0x000000ffff8a7224 */ /* 0x000fe200078e001b */
[----:B------:R0:W-:Y:S01]  /*1b70*/  STL [R1+0x40], R25 ;  /* 0x0000401901007387 */ /* 0x0001e20000100800 */
[----:B------:R-:W-:-:S04]  /*1b80*/  IMAD.WIDE R26, R29, 0x2, R156 ;  /* 0x000000021d1a7825 */ /* 0x000fc800078e029c */
[----:B------:R-:W-:Y:S01]  /*1b90*/  IMAD.MOV.U32 R137, RZ, RZ, R28 ;  /* 0x000000ffff897224 */ /* 0x000fe200078e001c */
[----:B------:R-:W-:Y:S01]  /*1ba0*/  STL [R1+0x50], R26 ;  /* 0x0000501a01007387 */ /* 0x000fe20000100800 */
[----:B------:R-:W-:Y:S02]  /*1bb0*/  IMAD R35, R30, 0x2c, RZ ;  /* 0x0000002c1e237824 */ /* 0x000fe400078e02ff */
[C---:B------:R-:W-:Y:S01]  /*1bc0*/  IMAD.WIDE R28, R33.reuse, 0x2, R156 ;  /* 0x00000002211c7825 */ /* 0x040fe200078e029c */
[----:B------:R1:W-:Y:S03]  /*1bd0*/  STL [R1+0x4c], R27 ;  /* 0x00004c1b01007387 */ /* 0x0003e60000100800 */
[----:B0-----:R-:W-:-:S04]  /*1be0*/  IMAD.WIDE R24, R33, 0x2, R158 ;  /* 0x0000000221187825 */ /* 0x001fc800078e029e */
[C---:B------:R-:W-:Y:S01]  /*1bf0*/  IMAD R33, R30.reuse, 0x2a, RZ ;  /* 0x0000002a1e217824 */ /* 0x040fe200078e02ff */
[----:B------:R-:W-:Y:S01]  /*1c00*/  STL [R1+0x58], R24 ;  /* 0x0000581801007387 */ /* 0x000fe20000100800 */
[----:B------:R-:W-:Y:S02]  /*1c10*/  IMAD.SHL.U32 R2, R30, 0x8, RZ ;  /* 0x000000081e027824 */ /* 0x000fe400078e00ff */
[----:B-1----:R-:W-:Y:S01]  /*1c20*/  IMAD.WIDE R26, R35, 0x2, R156 ;  /* 0x00000002231a7825 */ /* 0x002fe200078e029c */
[----:B------:R0:W-:Y:S03]  /*1c30*/  STL [R1+0x54], R25 ;  /* 0x0000541901007387 */ /* 0x0001e60000100800 */
[----:B------:R-:W-:Y:S01]  /*1c40*/  IMAD R151, R151, 0x40, R152 ;  /* 0x0000004097977824 */ /* 0x000fe200078e0298 */
[----:B------:R-:W-:Y:S01]  /*1c50*/  STL [R1+0x60], R28 ;  /* 0x0000601c01007387 */ /* 0x000fe20000100800 */
[----:B------:R-:W-:-:S02]  /*1c60*/  SHF.R.S32.HI R152, RZ, 0x6, R31 ;  /* 0x00000006ff987819 */ /* 0x000fc4000001141f */
[----:B------:R-:W-:Y:S01]  /*1c70*/  IMAD.SHL.U32 R151, R151, 0x2, RZ ;  /* 0x0000000297977824 */ /* 0x000fe200078e00ff */
[----:B------:R1:W-:Y:S01]  /*1c80*/  STL [R1+0x5c], R29 ;  /* 0x00005c1d01007387 */ /* 0x0003e20000100800 */
[----:B0-----:R-:W-:-:S03]  /*1c90*/  IMAD.WIDE R24, R35, 0x2, R158 ;  /* 0x0000000223187825 */ /* 0x001fc600078e029e */
[C---:B------:R-:W-:Y:S01]  /*1ca0*/  LOP3.LUT R155, R151.reuse, 0x10, RZ, 0x3c, !PT ;  /* 0x00000010979b7812 */ /* 0x040fe200078e3cff */
[C---:B------:R-:W-:Y:S01]  /*1cb0*/  IMAD R35, R30.reuse, 0x27, RZ ;  /* 0x000000271e237824 */ /* 0x040fe200078e02ff */
[----:B------:R-:W-:Y:S01]  /*1cc0*/  STL [R1+0x68], R24 ;  /* 0x0000681801007387 */ /* 0x000fe20000100800 */
[C---:B------:R-:W-:Y:S01]  /*1cd0*/  LOP3.LUT R154, R151.reuse, 0x20, RZ, 0x3c, !PT ;  /* 0x00000020979a7812 */ /* 0x040fe200078e3cff */
[----:B-1----:R-:W-:Y:S02]  /*1ce0*/  IMAD R29, R30, 0x2b, RZ ;  /* 0x0000002b1e1d7824 */ /* 0x002fe400078e02ff */
[----:B------:R0:W-:Y:S01]  /*1cf0*/  STL [R1+0x64], R25 ;  /* 0x0000641901007387 */ /* 0x0001e20000100800 */
[C---:B------:R-:W-:Y:S02]  /*1d00*/  LOP3.LUT R160, R151.reuse, 0x30, RZ, 0x3c, !PT ;  /* 0x0000003097a07812 */ /* 0x040fe400078e3cff */
[C---:B------:R-:W-:Y:S01]  /*1d10*/  LOP3.LUT R155, R151.reuse, 0x40, RZ, 0x3c, !PT ;  /* 0x00000040979b7812 */ /* 0x040fe200078e3cff */
[----:B------:R-:W-:Y:S01]  /*1d20*/  STL [R1+0x70], R26 ;  /* 0x0000701a01007387 */ /* 0x000fe20000100800 */
[----:B------:R-:W-:-:S02]  /*1d30*/  LOP3.LUT R154, R151, 0x50, RZ, 0x3c, !PT ;  /* 0x00000050979a7812 */ /* 0x000fc400078e3cff */
[C---:B------:R-:W-:Y:S01]  /*1d40*/  LOP3.LUT R160, R151.reuse, 0x60, RZ, 0x3c, !PT ;  /* 0x0000006097a07812 */ /* 0x040fe200078e3cff */
[----:B------:R1:W-:Y:S01]  /*1d50*/  STL [R1+0x6c], R27 ;  /* 0x00006c1b01007387 */ /* 0x0003e20000100800 */
[----:B------:R-:W-:Y:S01]  /*1d60*/  LOP3.LUT R155, R151, 0x70, RZ, 0x3c, !PT ;  /* 0x00000070979b7812 */ /* 0x000fe200078e3cff */
[----:B0-----:R-:W-:Y:S01]  /*1d70*/  IMAD.WIDE R24, R29, 0x2, R158 ;  /* 0x000000021d187825 */ /* 0x001fe200078e029e */
[----:B------:R-:W-:-:S03]  /*1d80*/  LOP3.LUT R154, R0, 0x40, RZ, 0x3c, !PT ;  /* 0x00000040009a7812 */ /* 0x000fc600078e3cff */
[--C-:B------:R-:W-:Y:S01]  /*1d90*/  IMAD.WIDE R28, R29, 0x2, R156.reuse ;  /* 0x000000021d1c7825 */ /* 0x100fe200078e029c */
[----:B------:R-:W-:Y:S03]  /*1da0*/  STL [R1+0x78], R24 ;  /* 0x0000781801007387 */ /* 0x000fe60000100800 */
[C---:B-1----:R-:W-:Y:S01]  /*1db0*/  IMAD.WIDE R26, R33.reuse, 0x2, R156 ;  /* 0x00000002211a7825 */ /* 0x042fe200078e029c */
[----:B------:R0:W-:Y:S04]  /*1dc0*/  STL [R1+0x74], R25 ;  /* 0x0000741901007387 */ /* 0x0001e80000100800 */
[----:B------:R-:W-:Y:S04]  /*1dd0*/  STL [R1+0x80], R28 ;  /* 0x0000801c01007387 */ /* 0x000fe80000100800 */
[----:B------:R1:W-:Y:S01]  /*1de0*/  STL [R1+0x7c], R29 ;  /* 0x00007c1d01007387 */ /* 0x0003e20000100800 */
[----:B0-----:R-:W-:-:S04]  /*1df0*/  IMAD.WIDE R24, R33, 0x2, R158 ;  /* 0x0000000221187825 */ /* 0x001fc800078e029e */
[C---:B------:R-:W-:Y:S01]  /*1e00*/  IMAD R33, R30.reuse, 0x28, RZ ;  /* 0x000000281e217824 */ /* 0x040fe200078e02ff */
[----:B------:R-:W-:Y:S01]  /*1e10*/  STL [R1+0x88], R24 ;  /* 0x0000881801007387 */ /* 0x000fe20000100800 */
[----:B-1----:R-:W-:-:S03]  /*1e20*/  IMAD R29, R30, 0x29, RZ ;  /* 0x000000291e1d7824 */ /* 0x002fc600078e02ff */
[----:B------:R0:W-:Y:S04]  /*1e30*/  STL [R1+0x84], R25 ;  /* 0x0000841901007387 */ /* 0x0001e80000100800 */
[----:B------:R-:W-:Y:S04]  /*1e40*/  STL [R1+0x90], R26 ;  /* 0x0000901a01007387 */ /* 0x000fe80000100800 */
[----:B------:R1:W-:Y:S01]  /*1e50*/  STL [R1+0x8c], R27 ;  /* 0x00008c1b01007387 */ /* 0x0003e20000100800 */
[----:B0-----:R-:W-:-:S04]  /*1e60*/  IMAD.WIDE R24, R29, 0x2, R158 ;  /* 0x000000021d187825 */ /* 0x001fc800078e029e */
[----:B------:R-:W-:Y:S01]  /*1e70*/  IMAD.WIDE R28, R29, 0x2, R156 ;  /* 0x000000021d1c7825 */ /* 0x000fe200078e029c */
[----:B------:R-:W-:Y:S03]  /*1e80*/  STL [R1+0x98], R24 ;  /* 0x0000981801007387 */ /* 0x000fe60000100800 */
[--C-:B-1----:R-:W-:Y:S01]  /*1e90*/  IMAD.WIDE R26, R35, 0x2, R158.reuse ;  /* 0x00000002231a7825 */ /* 0x102fe200078e029e */
[----:B------:R0:W-:Y:S04]  /*1ea0*/  STL [R1+0x94], R25 ;  /* 0x0000941901007387 */ /* 0x0001e80000100800 */
[----:B------:R-:W-:Y:S04]  /*1eb0*/  STL [R1+0xa0], R28 ;  /* 0x0000a01c01007387 */ /* 0x000fe80000100800 */
[----:B------:R1:W-:Y:S01]  /*1ec0*/  STL [R1+0x9c], R29 ;  /* 0x00009c1d01007387 */ /* 0x0003e20000100800 */
[----:B0-----:R-:W-:-:S05]  /*1ed0*/  IMAD.WIDE R24, R33, 0x2, R158 ;  /* 0x0000000221187825 */ /* 0x001fca00078e029e */
[----:B------:R-:W-:Y:S01]  /*1ee0*/  STL [R1+0xa8], R24 ;  /* 0x0000a81801007387 */ /* 0x000fe20000100800 */
[----:B-1----:R-:W-:-:S03]  /*1ef0*/  IMAD.WIDE R28, R33, 0x2, R156 ;  /* 0x00000002211c7825 */ /* 0x002fc600078e029c */
[----:B------:R0:W-:Y:S01]  /*1f00*/  STL [R1+0xa4], R25 ;  /* 0x0000a41901007387 */ /* 0x0001e20000100800 */
[----:B------:R-:W-:-:S03]  /*1f10*/  IMAD R33, R30, 0x26, RZ ;  /* 0x000000261e217824 */ /* 0x000fc600078e02ff */
[----:B------:R-:W-:Y:S04]  /*1f20*/  STL [R1+0xb0], R28 ;  /* 0x0000b01c01007387 */ /* 0x000fe80000100800 */
[----:B------:R1:W-:Y:S01]  /*1f30*/  STL [R1+0xac], R29 ;  /* 0x0000ac1d01007387 */ /* 0x0003e20000100800 */
[----:B0-----:R-:W-:Y:S01]  /*1f40*/  IMAD.WIDE R24, R35, 0x2, R156 ;  /* 0x0000000223187825 */ /* 0x001fe200078e029c */
[----:B------:R-:W-:Y:S02]  /*1f50*/  CS2R R34, SRZ ;  /* 0x0000000000227805 */ /* 0x000fe4000001ff00 */
[----:B------:R-:W-:Y:S04]  /*1f60*/  STL [R1+0xb8], R26 ;  /* 0x0000b81a01007387 */ /* 0x000fe80000100800 */
[----:B------:R0:W-:Y:S01]  /*1f70*/  STL [R1+0xb4], R27 ;  /* 0x0000b41b01007387 */ /* 0x0001e20000100800 */
[----:B-1----:R-:W-:-:S03]  /*1f80*/  IMAD R29, R30, 0x25, RZ ;  /* 0x000000251e1d7824 */ /* 0x002fc600078e02ff */
        /* <DEDUP_REMOVED lines=9> */
[----:B0-----:R-:W-:-:S04]  /*2020*/  IMAD.WIDE R26, R29, 0x2, R158 ;  /* 0x000000021d1a7825 */ /* 0x001fc800078e029e */
[----:B------:R-:W-:Y:S01]  /*2030*/  IMAD.WIDE R28, R29, 0x2, R156 ;  /* 0x000000021d1c7825 */ /* 0x000fe200078e029c */
[----:B------:R-:W-:Y:S03]  /*2040*/  STL [R1+0xd8], R26 ;  /* 0x0000d81a01007387 */ /* 0x000fe60000100800 */
[C---:B-1----:R-:W-:Y:S01]  /*2050*/  IMAD.WIDE R24, R33.reuse, 0x2, R158 ;  /* 0x0000000221187825 */ /* 0x042fe200078e029e */
[----:B------:R0:W-:Y:S04]  /*2060*/  STL [R1+0xd4], R27 ;  /* 0x0000d41b01007387 */ /* 0x0001e80000100800 */
[----:B------:R-:W-:Y:S04]  /*2070*/  STL [R1+0xe0], R28 ;  /* 0x0000e01c01007387 */ /* 0x000fe80000100800 */
[----:B------:R1:W-:Y:S01]  /*2080*/  STL [R1+0xdc], R29 ;  /* 0x0000dc1d01007387 */ /* 0x0003e20000100800 */
[----:B0-----:R-:W-:-:S03]  /*2090*/  IMAD.WIDE R26, R33, 0x2, R156 ;  /* 0x00000002211a7825 */ /* 0x001fc600078e029c */
[----:B------:R-:W-:Y:S01]  /*20a0*/  STL [R1+0xe8], R24 ;  /* 0x0000e81801007387 */ /* 0x000fe20000100800 */
[----:B------:R-:W-:-:S03]  /*20b0*/  IMAD R33, R30, 0x22, RZ ;  /* 0x000000221e217824 */ /* 0x000fc600078e02ff */
[----:B------:R0:W-:Y:S01]  /*20c0*/  STL [R1+0xe4], R25 ;  /* 0x0000e41901007387 */ /* 0x0001e20000100800 */
[----:B-1----:R-:W-:-:S03]  /*20d0*/  IMAD R29, R30, 0x23, RZ ;  /* 0x000000231e1d7824 */ /* 0x002fc600078e02ff */
[----:B------:R-:W-:Y:S04]  /*20e0*/  STL [R1+0xf0], R26 ;  /* 0x0000f01a01007387 */ /* 0x000fe80000100800 */
[----:B------:R1:W-:Y:S01]  /*20f0*/  STL [R1+0xec], R27 ;  /* 0x0000ec1b01007387 */ /* 0x0003e20000100800 */
[----:B0-----:R-:W-:-:S04]  /*2100*/  IMAD.WIDE R24, R29, 0x2, R158 ;  /* 0x000000021d187825 */ /* 0x001fc800078e029e */
[--C-:B------:R-:W-:Y:S01]  /*2110*/  IMAD.WIDE R28, R29, 0x2, R156.reuse ;  /* 0x000000021d1c7825 */ /* 0x100fe200078e029c */
[----:B------:R-:W-:Y:S03]  /*2120*/  STL [R1+0xf8], R24 ;  /* 0x0000f81801007387 */ /* 0x000fe60000100800 */
[C---:B-1----:R-:W-:Y:S01]  /*2130*/  IMAD.WIDE R26, R33.reuse, 0x2, R156 ;  /* 0x00000002211a7825 */ /* 0x042fe200078e029c */
[----:B------:R0:W-:Y:S04]  /*2140*/  STL [R1+0xf4], R25 ;  /* 0x0000f41901007387 */ /* 0x0001e80000100800 */
[----:B------:R-:W-:Y:S04]  /*2150*/  STL [R1+0x100], R28 ;  /* 0x0001001c01007387 */ /* 0x000fe80000100800 */
[----:B------:R1:W-:Y:S01]  /*2160*/  STL [R1+0xfc], R29 ;  /* 0x0000fc1d01007387 */ /* 0x0003e20000100800 */
[----:B0-----:R-:W-:-:S04]  /*2170*/  IMAD.WIDE R24, R33, 0x2, R158 ;  /* 0x0000000221187825 */ /* 0x001fc800078e029e */
[C---:B------:R-:W-:Y:S01]  /*2180*/  IMAD.SHL.U32 R33, R30.reuse, 0x20, RZ ;  /* 0x000000201e217824 */ /* 0x040fe200078e00ff */
[----:B------:R-:W-:Y:S01]  /*2190*/  STL [R1+0x108], R24 ;  /* 0x0001081801007387 */ /* 0x000fe20000100800 */
[----:B-1----:R-:W-:-:S03]  /*21a0*/  IMAD R29, R30, 0x21, RZ ;  /* 0x000000211e1d7824 */ /* 0x002fc600078e02ff */
[----:B------:R0:W-:Y:S04]  /*21b0*/  STL [R1+0x104], R25 ;  /* 0x0001041901007387 */ /* 0x0001e80000100800 */
        /* <DEDUP_REMOVED lines=163> */
[----:B0-----:R-:W-:Y:S01]  /*2bf0*/  IMAD.WIDE R24, R33, 0x2, R158 ;  /* 0x0000000221187825 */ /* 0x001fe200078e029e */
[----:B------:R-:W-:-:S04]  /*2c00*/  CS2R R32, SRZ ;  /* 0x0000000000207805 */ /* 0x000fc8000001ff00 */
        /* <DEDUP_REMOVED lines=10> */
[----:B------:R1:W-:Y:S04]  /*2cb0*/  STL [R1+0x2a4], R28 ;  /* 0x0002a41c01007387 */ /* 0x0003e80000100800 */
[----:B------:R-:W-:Y:S01]  /*2cc0*/  STL [R1+0x2a0], R29 ;  /* 0x0002a01d01007387 */ /* 0x000fe20000100800 */
        /* <DEDUP_REMOVED lines=43> */
[----:B------:R-:W-:Y:S01]  /*2f80*/  IMAD.MOV.U32 R2, RZ, RZ, RZ ;  /* 0x000000ffff027224 */ /* 0x000fe200078e00ff */
[----:B------:R-:W-:Y:S01]  /*2f90*/  STL [R1+0x30c], R24 ;  /* 0x00030c1801007387 */ /* 0x000fe20000100800 */
[----:B-1----:R-:W-:-:S03]  /*2fa0*/  IMAD.WIDE R28, R30, 0x2, R158 ;  /* 0x000000021e1c7825 */ /* 0x002fc600078e029e */
[----:B------:R0:W-:Y:S04]  /*2fb0*/  STL [R1+0x308], R25 ;  /* 0x0003081901007387 */ /* 0x0001e80000100800 */
[----:B------:R-:W-:Y:S04]  /*2fc0*/  STL [R1+0x314], R26 ;  /* 0x0003141a01007387 */ /* 0x000fe80000100800 */
[----:B------:R1:W-:Y:S01]  /*2fd0*/  STL [R1+0x310], R27 ;  /* 0x0003101b01007387 */ /* 0x0003e20000100800 */
[----:B0-----:R-:W-:-:S03]  /*2fe0*/  IMAD.WIDE R24, R30, 0x2, R156 ;  /* 0x000000021e187825 */ /* 0x001fc600078e029c */
[----:B------:R-:W-:Y:S01]  /*2ff0*/  STL [R1+0x31c], R28 ;  /* 0x00031c1c01007387 */ /* 0x000fe20000100800 */
[----:B------:R-:W-:-:S03]  /*3000*/  IMAD.SHL.U32 R30, R30, 0x40, RZ ;  /* 0x000000401e1e7824 */ /* 0x000fc600078e00ff */
[----:B------:R0:W-:Y:S01]  /*3010*/  STL [R1+0x318], R29 ;  /* 0x0003181d01007387 */ /* 0x0001e20000100800 */
[----:B-1----:R-:W-:Y:S02]  /*3020*/  CS2R R26, SRZ ;  /* 0x00000000001a7805 */ /* 0x002fe4000001ff00 */
[----:B------:R-:W-:Y:S01]  /*3030*/  SHF.R.S32.HI R153, RZ, 0x1f, R30 ;  /* 0x0000001fff997819 */ /* 0x000fe2000001141e */
[----:B------:R-:W-:Y:S03]  /*3040*/  STL [R1+0x324], R24 ;  /* 0x0003241801007387 */ /* 0x000fe60000100800 */
[----:B------:R-:W-:Y:S01]  /*3050*/  SHF.L.U64.HI R153, R30, 0x1, R153 ;  /* 0x000000011e997819 */ /* 0x000fe20000010299 */
[----:B------:R1:W-:Y:S01]  /*3060*/  STL [R1+0x320], R25 ;  /* 0x0003201901007387 */ /* 0x0003e20000100800 */
[----:B0-----:R-:W-:-:S03]  /*3070*/  CS2R R28, SRZ ;  /* 0x00000000001c7805 */ /* 0x001fc6000001ff00 */
[----:B------:R0:W-:Y:S01]  /*3080*/  STL [R1+0x350], R152 ;  /* 0x0003509801007387 */ /* 0x0001e20000100800 */
[----:B-1----:R-:W-:Y:S01]  /*3090*/  CS2R R24, SRZ ;  /* 0x0000000000187805 */ /* 0x002fe2000001ff00 */
[----:B0-----:R-:W-:Y:S01]  /*30a0*/  IMAD.SHL.U32 R152, R30, 0x2, RZ ;  /* 0x000000021e987824 */ /* 0x001fe200078e00ff */
[----:B------:R-:W-:-:S07]  /*30b0*/  CS2R R30, SRZ ;  /* 0x00000000001e7805 */ /* 0x000fce000001ff00 */
.L_x_1:
[----:B------:R-:W0:Y:S01]  /*30c0*/  LDC R170, c[0x0][0x230] ;  /* 0x00008c00ffaa7b82 */ /* 0x000e220000000800 */
[----:B------:R1:W-:Y:S04]  /*30d0*/  STL [R1+0x40c], R5 ;  /* 0x00040c0501007387 */ /* 0x0003e80000100800 */
[----:B------:R2:W-:Y:S04]  /*30e0*/  STL [R1+0x408], R240 ;  /* 0x000408f001007387 */ /* 0x0005e80000100800 */
[----:B------:R-:W-:Y:S01]  /*30f0*/  STL [R1+0x404], R92 ;  /* 0x0004045c01007387 */ /* 0x000fe20000100800 */
[----:B-1----:R-:W-:-:S03]  /*3100*/  PRMT R5, RZ, 0x7610, R5 ;  /* 0x00007610ff057816 */ /* 0x002fc60000000005 */
[----:B------:R-:W-:Y:S01]  /*3110*/  STL [R1+0x400], R4 ;  /* 0x0004000401007387 */ /* 0x000fe20000100800 */
[----:B--2---:R-:W-:-:S03]  /*3120*/  PRMT R240, RZ, 0x7610, R240 ;  /* 0x00007610fff07816 */ /* 0x004fc600000000f0 */
[----:B------:R-:W-:Y:S04]  /*3130*/  STL [R1+0x3fc], R242 ;  /* 0x0003fcf201007387 */ /* 0x000fe80000100800 */
[----:B------:R-:W-:Y:S01]  /*3140*/  STL [R1+0x3f8], R90 ;  /* 0x0003f85a01007387 */ /* 0x000fe20000100800 */
[----:B0-----:R-:W-:-:S03]  /*3150*/  IMAD R170, R2, -0x40, R170 ;  /* 0xffffffc002aa7824 */ /* 0x001fc600078e02aa */
[----:B------:R-:W-:Y:S02]  /*3160*/  STL [R1+0x3f4], R3 ;  /* 0x0003f40301007387 */ /* 0x000fe40000100800 */
[C---:B------:R-:W-:Y:S02]  /*3170*/  ISETP.GT.AND P0, PT, R170.reuse, RZ, PT ;  /* 0x000000ffaa00720c */ /* 0x040fe40003f04270 */
[----:B------:R-:W-:Y:S01]  /*3180*/  STL [R1+0x3f0], R244 ;  /* 0x0003f0f401007387 */ /* 0x000fe20000100800 */
[----:B------:R-:W-:-:S03]  /*3190*/  ISETP.GT.AND P1, PT, R170, 0x1, PT ;  /* 0x00000001aa00780c */ /* 0x000fc60003f24270 */
[----:B------:R-:W-:Y:S04]  /*31a0*/  STL [R1+0x3ec], R88 ;  /* 0x0003ec5801007387 */ /* 0x000fe80000100800 */
[----:B------:R-:W-:Y:S03]  /*31b0*/  STL [R1+0x3e8], R16 ;  /* 0x0003e81001007387 */ /* 0x000fe60000100800 */
[----:B------:R-:W-:Y:S01]  /*31c0*/  @P0 IMAD.MOV.U32 R154, RZ, RZ, R156 ;  /* 0x000000ffff9a0224 */ /* 0x000fe200078e009c */
[----:B------:R-:W-:Y:S01]  /*31d0*/  STL [R1+0x3e4], R246 ;  /* 0x0003e4f601007387 */ /* 0x000fe20000100800 */
[----:B------:R-:W-:-:S03]  /*31e0*/  @P0 IMAD.MOV.U32 R155, RZ, RZ, R157 ;  /* 0x000000ffff9b0224 */ /* 0x000fc600078e009d */
[----:B------:R-:W-:Y:S04]  /*31f0*/  STL [R1+0x3e0], R22 ;  /* 0x0003e01601007387 */ /* 0x000fe80000100800 */
[----:B------:R0:W2:Y:S04]  /*3200*/  @P0 LDG.E.U16 R5, desc[UR14][R154.64] ;  /* 0x0000000e9a050981 */ /* 0x0000a8000c1e1500 */
[----:B------:R-:W-:Y:S04]  /*3210*/  STL [R1+0x3dc], R15 ;  /* 0x0003dc0f01007387 */ /* 0x000fe80000100800 */
[----:B------:R-:W-:Y:S01]  /*3220*/  STL [R1+0x3d8], R248 ;  /* 0x0003d8f801007387 */ /* 0x000fe20000100800 */
[----:B0-----:R-:W-:-:S02]  /*3230*/  @P0 IMAD.MOV.U32 R154, RZ, RZ, R158 ;  /* 0x000000ffff9a0224 */ /* 0x001fc400078e009e */
[----:B------:R-:W-:Y:S01]  /*3240*/  @P0 IMAD.MOV.U32 R155, RZ, RZ, R159 ;  /* 0x000000ffff9b0224 */ /* 0x000fe200078e009f */
[----:B------:R-:W-:Y:S04]  /*3250*/  STL [R1+0x3d4], R20 ;  /* 0x0003d41401007387 */ /* 0x000fe80000100800 */
[----:B------:R-:W3:Y:S04]  /*3260*/  @P0 LDG.E.U16 R240, desc[UR14][R154.64] ;  /* 0x0000000e9af00981 */ /* 0x000ee8000c1e1500 */
[----:B------:R-:W-:Y:S04]  /*3270*/  STL [R1+0x3d0], R14 ;  /* 0x0003d00e01007387 */ /* 0x000fe80000100800 */
        /* <DEDUP_REMOVED lines=12> */
[----:B--2---:R0:W-:Y:S04]  /*3340*/  STL [R1+0x340], R5 ;  /* 0x0003400501007387 */ /* 0x0041e80000100800 */
[----:B0-----:R-:W2:Y:S04]  /*3350*/  LDL.LU R5, [R1+0x40c] ;  /* 0x00040c0001057983 */ /* 0x001ea80000300800 */
[----:B------:R-:W-:Y:S04]  /*3360*/  STL [R1+0x36c], R158 ;  /* 0x00036c9e01007387 */ /* 0x000fe80000100800 */
[----:B------:R-:W-:Y:S04]  /*3370*/  STL [R1+0x368], R159 ;  /* 0x0003689f01007387 */ /* 0x000fe80000100800 */
[----:B---3--:R0:W-:Y:S04]  /*3380*/  STL [R1+0x33c], R240 ;  /* 0x00033cf001007387 */ /* 0x0081e80000100800 */
[----:B0-----:R-:W3:Y:S04]  /*3390*/  LDL.LU R240, [R1+0x408] ;  /* 0x0004080001f07983 */ /* 0x001ee80000300800 */
[----:B------:R-:W4:Y:S04]  /*33a0*/  LDL R154, [R1+0x320] ;  /* 0x00032000019a7983 */ /* 0x000f280000100800 */
[----:B------:R-:W4:Y:S01]  /*33b0*/  LDL R155, [R1+0x324] ;  /* 0x00032400019b7983 */ /* 0x000f220000100800 */
[----:B------:R-:W-:-:S02]  /*33c0*/  PRMT R92, RZ, 0x7610, R92 ;  /* 0x00007610ff5c7816 */ /* 0x000fc4000000005c */
[----:B----4-:R-:W-:-:S04]  /*33d0*/  @P1 LOP3.LUT R155, R155, R154, RZ, 0x3c, !PT ;  /* 0x0000009a9b9b1212 */ /* 0x010fc800078e3cff */
[----:B------:R-:W-:-:S04]  /*33e0*/  @P1 LOP3.LUT R154, R155, R154, RZ, 0x3c, !PT ;  /* 0x0000009a9b9a1212 */ /* 0x000fc800078e3cff */
[----:B------:R-:W-:-:S05]  /*33f0*/  @P1 LOP3.LUT R155, R155, R154, RZ, 0x3c, !PT ;  /* 0x0000009a9b9b1212 */ /* 0x000fca00078e3cff */
[----:B------:R-:W4:Y:S04]  /*3400*/  @P1 LDG.E.U16 R92, desc[UR14][R154.64] ;  /* 0x0000000e9a5c1981 */ /* 0x000f28000c1e1500 */
[----:B----4-:R0:W-:Y:S04]  /*3410*/  STL [R1+0x338], R92 ;  /* 0x0003385c01007387 */ /* 0x0101e80000100800 */
[----:B0-----:R-:W4:Y:S04]  /*3420*/  LDL.LU R92, [R1+0x404] ;  /* 0x00040400015c7983 */ /* 0x001f280000300800 */
[----:B------:R-:W5:Y:S04]  /*3430*/  LDL R154, [R1+0x318] ;  /* 0x00031800019a7983 */ /* 0x000f680000100800 */
[----:B------:R-:W5:Y:S01]  /*3440*/  LDL R155, [R1+0x31c] ;  /* 0x00031c00019b7983 */ /* 0x000f620000100800 */
[----:B------:R-:W-:-:S02]  /*3450*/  PRMT R4, RZ, 0x7610, R4 ;  /* 0x00007610ff047816 */ /* 0x000fc40000000004 */
[----:B-----5:R-:W-:-:S04]  /*3460*/  @P1 LOP3.LUT R155, R155, R154, RZ, 0x3c, !PT ;  /* 0x0000009a9b9b1212 */ /* 0x020fc800078e3cff */
[----:B------:R-:W-:-:S04]  /*3470*/  @P1 LOP3.LUT R154, R155, R154, RZ, 0x3c, !PT ;  /* 0x0000009a9b9a1212 */ /* 0x000fc800078e3cff */
[----:B------:R-:W-:-:S05]  /*3480*/  @P1 LOP3.LUT R155, R155, R154, RZ, 0x3c, !PT ;  /* 0x0000009a9b9b1212 */ /* 0x000fca00078e3cff */
[----:B------:R-:W5:Y:S01]  /*3490*/  @P1 LDG.E.U16 R4, desc[UR14][R154.64] ;  /* 0x0000000e9a041981 */ /* 0x000f62000c1e1500 */
[----:B------:R-:W-:-:S03]  /*34a0*/  ISETP.GT.AND P2, PT, R170, 0x2, PT ;  /* 0x00000002aa00780c */ /* 0x000fc60003f44270 */
[----:B-----5:R0:W-:Y:S04]  /*34b0*/  STL [R1+0x334], R4 ;  /* 0x0003340401007387 */ /* 0x0201e80000100800 */
[----:B0-----:R-:W5:Y:S04]  /*34c0*/  LDL.LU R4, [R1+0x400] ;  /* 0x0004000001047983 */ /* 0x001f680000300800 */
[----:B------:R-:W2:Y:S04]  /*34d0*/  LDL R154, [R1+0x310] ;  /* 0x00031000019a7983 */ /* 0x000ea80000100800 */
[----:B------:R-:W2:Y:S01]  /*34e0*/  LDL R155, [R1+0x314] ;  /* 0x00031400019b7983 */ /* 0x000ea20000100800 */
[----:B------:R-:W-:-:S02]  /*34f0*/  PRMT R242, RZ, 0x7610, R242 ;  /* 0x00007610fff27816 */ /* 0x000fc400000000f2 */
[----:B--2---:R-:W-:-:S04]  /*3500*/  @P2 LOP3.LUT R155, R155, R154, RZ, 0x3c, !PT ;  /* 0x0000009a9b9b2212 */ /* 0x004fc800078e3cff */
[----:B------:R-:W-:-:S04]  /*3510*/  @P2 LOP3.LUT R154, R155, R154, RZ, 0x3c, !PT ;  /* 0x0000009a9b9a2212 */ /* 0x000fc800078e3cff */
[----:B------:R-:W-:-:S05]  /*3520*/  @P2 LOP3.LUT R155, R155, R154, RZ, 0x3c, !PT ;  /* 0x0000009a9b9b2212 */ /* 0x000fca00078e3cff */
[----:B------:R-:W2:Y:S04]  /*3530*/  @P2 LDG.E.U16 R242, desc[UR14][R154.64] ;  /* 0x0000000e9af22981 */ /* 0x000ea8000c1e1500 */
[----:B--2---:R0:W-:Y:S04]  /*3540*/  STL [R1+0x330], R242 ;  /* 0x000330f201007387 */ /* 0x0041e80000100800 */
[----:B0-----:R-:W2:Y:S04]  /*3550*/  LDL.LU R242, [R1+0x3fc] ;  /* 0x0003fc0001f27983 */ /* 0x001ea80000300800 */
[----:B------:R-:W3:Y:S04]  /*3560*/  LDL R154, [R1+0x308] ;  /* 0x00030800019a7983 */ /* 0x000ee80000100800 */
[----:B------:R-:W3:Y:S01]  /*3570*/  LDL R155, [R1+0x30c] ;  /* 0x00030c00019b7983 */ /* 0x000ee20000100800 */
[----:B------:R-:W-:-:S02]  /*3580*/  PRMT R90, RZ, 0x7610, R90 ;  /* 0x00007610ff5a7816 */ /* 0x000fc4000000005a */
[----:B---3--:R-:W-:-:S04]  /*3590*/  @P2 LOP3.LUT R155, R155, R154, RZ, 0x3c, !PT ;  /* 0x0000009a9b9b2212 */ /* 0x008fc800078e3cff */
[----:B------:R-:W-:-:S04]  /*35a0*/  @P2 LOP3.LUT R154, R155, R154, RZ, 0x3c, !PT ;  /* 0x0000009a9b9a2212 */ /* 0x000fc800078e3cff */
[----:B------:R-:W-:-:S05]  /*35b0*/  @P2 LOP3.LUT R155, R155, R154, RZ, 0x3c, !PT ;  /* 0x0000009a9b9b2212 */ /* 0x000fca00078e3cff */
[----:B------:R-:W3:Y:S01]  /*35c0*/  @P2 LDG.E.U16 R90, desc[UR14][R154.64] ;  /* 0x0000000e9a5a2981 */ /* 0x000ee2000c1e1500 */
[----:B------:R-:W-:-:S03]  /*35d0*/  ISETP.GT.AND P0, PT, R170, 0x3, PT ;  /* 0x00000003aa00780c */ /* 0x000fc60003f04270 */
        /* <DEDUP_REMOVED lines=66> */
[----:B------:R-:W3:Y:S04]  /*3a00*/  LDL R154, [R1+0x2c8] ;  /* 0x0002c800019a7983 */ /* 0x000ee80000100800 */
[----:B------:R-:W3:Y:S01]  /*3a10*/  LDL R155, [R1+0x2cc] ;  /* 0x0002cc00019b7983 */ /* 0x000ee20000100800 */
[----:B------:R-:W-:-:S03]  /*3a20*/  PRMT R159, RZ, 0x7610, R159 ;  /* 0x00007610ff9f7816 */ /* 0x000fc6000000009f */
[----:B--2---:R-:W-:Y:S01]  /*3a30*/  STL [R1+0x370], R158 ;  /* 0x0003709e01007387 */ /* 0x004fe20000100800 */
[----:B---3--:R-:W-:-:S04]  /*3a40*/  @P0 LOP3.LUT R155, R155, R154, RZ, 0x3c, !PT ;  /* 0x0000009a9b9b0212 */ /* 0x008fc800078e3cff */
[----:B------:R-:W-:-:S04]  /*3a50*/  @P0 LOP3.LUT R154, R155, R154, RZ, 0x3c, !PT ;  /* 0x0000009a9b9a0212 */ /* 0x000fc800078e3cff */
[----:B------:R-:W-:-:S05]  /*3a60*/  @P0 LOP3.LUT R155, R155, R154, RZ, 0x3c, !PT ;  /* 0x0000009a9b9b0212 */ /* 0x000fca00078e3cff */
[----:B------:R-:W2:Y:S04]  /*3a70*/  @P0 LDG.E.U16 R159, desc[UR14][R154.64] ;  /* 0x0000000e9a9f0981 */ /* 0x000ea8000c1e1500 */
[----:B------:R-:W3:Y:S04]  /*3a80*/  LDL R154, [R1+0x2c0] ;  /* 0x0002c000019a7983 */ /* 0x000ee80000100800 */
[----:B------:R-:W3:Y:S01]  /*3a90*/  LDL R155, [R1+0x2c4] ;  /* 0x0002c400019b7983 */ /* 0x000ee20000100800 */
[----:B------:R-:W-:Y:S02]  /*3aa0*/  ISETP.GT.AND P1, PT, R170, 0x7, PT ;  /* 0x00000007aa00780c */ /* 0x000fe40003f24270 */
[----:B------:R-:W-:Y:S01]  /*3ab0*/  PRMT R2, RZ, 0x7610, R2 ;  /* 0x00007610ff027816 */ /* 0x000fe20000000002 */
[----:B--2---:R-:W-:Y:S10]  /*3ac0*/  STL [R1+0x374], R159 ;  /* 0x0003749f01007387 */ /* 0x004ff40000100800 */
[----:B---3--:R-:W-:-:S04]  /*3ad0*/  @P1 LOP3.LUT R155, R155, R154, RZ, 0x3c, !PT ;  /* 0x0000009a9b9b1212 */ /* 0x008fc800078e3cff */
        /* <DEDUP_REMOVED lines=10> */
[----:B------:R0:W2:Y:S04]  /*3b80*/  @P1 LDG.E.U16 R0, desc[UR14][R154.64] ;  /* 0x0000000e9a001981 */ /* 0x0000a8000c1e1500 */
[----:B------:R-:W0:Y:S04]  /*3b90*/  LDL R154, [R1+0x2b0] ;  /* 0x0002b000019a7983 */ /* 0x000e280000100800 */
[----:B------:R-:W0:Y:S01]  /*3ba0*/  LDL R155, [R1+0x2b4] ;  /* 0x0002b400019b7983 */ /* 0x000e220000100800 */
[----:B------:R-:W-:Y:S02]  /*3bb0*/  ISETP.GT.AND P2, PT, R170, 0x8, PT ;  /* 0x00000008aa00780c */ /* 0x000fe40003f44270 */
[----:B------:R-:W-:-:S11]  /*3bc0*/  PRMT R15, RZ, 0x7610, R15 ;  /* 0x00007610ff0f7816 */ /* 0x000fd6000000000f */
[----:B0-----:R-:W-:-:S04]  /*3bd0*/  @P2 LOP3.LUT R155, R155, R154, RZ, 0x3c, !PT ;  /* 0x0000009a9b9b2212 */ /* 0x001fc800078e3cff */
[----:B------:R-:W-:-:S04]  /*3be0*/  @P2 LOP3.LUT R154, R155, R154, RZ, 0x3c, !PT ;  /* 0x0000009a9b9a2212 */ /* 0x000fc800078e3cff */
[----:B------:R-:W-:-:S05]  /*3bf0*/  @P2 LOP3.LUT R155, R155, R154, RZ, 0x3c, !PT ;  /* 0x0000009a9b9b2212 */ /* 0x000fca00078e3cff */
[----:B------:R-:W3:Y:S04]  /*3c00*/  @P2 LDG.E.U16 R15, desc[UR14][R154.64] ;  /* 0x0000000e9a0f2981 */ /* 0x000ee8000c1e1500 */
[----:B--2---:R-:W-:Y:S04]  /*3c10*/  STL [R1+0x37c], R0 ;  /* 0x00037c0001007387 */ /* 0x004fe80000100800 */
[----:B---3--:R0:W-:Y:S04]  /*3c20*/  STL [R1+0x30], R15 ;  /* 0x0000300f01007387 */ /* 0x0081e80000100800 */
        /* <DEDUP_REMOVED lines=45> */
[----:B------:R0:W3:Y:S04]  /*3f00*/  @P1 LDG.E.U16 R161, desc[UR14][R154.64] ;  /* 0x0000000e9aa11981 */ /* 0x0000e8000c1e1500 */
[----:B------:R-:W0:Y:S04]  /*3f10*/  LDL R154, [R1+0x280] ;  /* 0x00028000019a7983 */ /* 0x000e280000100800 */
[----:B------:R-:W0:Y:S01]  /*3f20*/  LDL R155, [R1+0x284] ;  /* 0x00028400019b7983 */ /* 0x000e220000100800 */
[----:B------:R-:W-:Y:S02]  /*3f30*/  ISETP.GT.AND P2, PT, R170, 0xb, PT ;  /* 0x0000000baa00780c */ /* 0x000fe40003f44270 */
[----:B------:R-:W-:-:S11]  /*3f40*/  PRMT R18, RZ, 0x7610, R18 ;  /* 0x00007610ff127816 */ /* 0x000fd60000000012 */
[----:B0-----:R-:W-:-:S04]  /*3f50*/  @P2 LOP3.LUT R155, R155, R154, RZ, 0x3c, !PT ;  /* 0x0000009a9b9b2212 */ /* 0x001fc800078e3cff */
[----:B------:R-:W-:-:S04]  /*3f60*/  @P2 LOP3.LUT R154, R155, R154, RZ, 0x3c, !PT ;  /* 0x0000009a9b9a2212 */ /* 0x000fc800078e3cff */
[----:B------:R-:W-:-:S05]  /*3f70*/  @P2 LOP3.LUT R155, R155, R154, RZ, 0x3c, !PT ;  /* 0x0000009a9b9b2212 */ /* 0x000fca00078e3cff */
[----:B------:R-:W4:Y:S04]  /*3f80*/  @P2 LDG.E.U16 R18, desc[UR14][R154.64] ;  /* 0x0000000e9a122981 */ /* 0x000f28000c1e1500 */
[----:B---3--:R0:W-:Y:S04]  /*3f90*/  STL [R1+0x1c], R161 ;  /* 0x00001ca101007387 */ /* 0x0081e80000100800 */
[----:B0-----:R-:W3:Y:S04]  /*3fa0*/  LDL R161, [R1+0x264] ;  /* 0x0002640001a17983 */ /* 0x001ee80000100800 */
        /* <DEDUP_REMOVED lines=28> */
[----:B------:R-:W-:Y:S02]  /*4170*/  ISETP.GT.AND P1, PT, R170, 0xd, PT ;  /* 0x0000000daa00780c */ /* 0x000fe40003f24270 */
[----:B------:R-:W-:Y:S01]  /*4180*/  PRMT R2, RZ, 0x7610, R2 ;  /* 0x00007610ff027816 */ /* 0x000fe20000000002 */
[----:B---3--:R0:W-:Y:S04]  /*4190*/  STL [R1+0xc], R17 ;  /* 0x00000c1101007387 */ /* 0x0081e80000100800 */
[----:B0-----:R-:W3:Y:S04]  /*41a0*/  LDL.LU R17, [R1+0x3bc] ;  /* 0x0003bc0001117983 */ /* 0x001ee80000300800 */
[----:B------:R-:W4:Y:S02]  /*41b0*/  LDL R155, [R1+0x260] ;  /* 0x00026000019b7983 */ /* 0x000f240000100800 */
[----:B------:R-:W-:Y:S01]  /*41c0*/  @P1 IMAD.MOV.U32 R154, RZ, RZ, R161 ;  /* 0x000000ffff9a1224 */ /* 0x000fe200078e00a1 */
[----:B------:R-:W-:Y:S01]  /*41d0*/  PRMT R159, RZ, 0x7610, R159 ;  /* 0x00007610ff9f7816 */ /* 0x000fe2000000009f */
[----:B------:R-:W5:Y:S04]  /*41e0*/  LDL R161, [R1+0x244] ;  /* 0x0002440001a17983 */ /* 0x000f680000100800 */
[----:B----4-:R-:W4:Y:S04]  /*41f0*/  @P1 LDG.E.U16 R2, desc[UR14][R154.64] ;  /* 0x0000000e9a021981 */ /* 0x010f28000c1e1500 */
[----:B------:R-:W2:Y:S04]  /*4200*/  LDL R154, [R1+0x258] ;  /* 0x00025800019a7983 */ /* 0x000ea80000100800 */
[----:B------:R-:W2:Y:S04]  /*4210*/  LDL R155, [R1+0x25c] ;  /* 0x00025c00019b7983 */ /* 0x000ea80000100800 */
[----:B----4-:R-:W-:Y:S01]  /*4220*/  STL [R1+0x380], R2 ;  /* 0x0003800201007387 */ /* 0x010fe20000100800 */
[----:B--2---:R-:W-:-:S04]  /*4230*/  @P1 LOP3.LUT R155, R155, R154, RZ, 0x3c, !PT ;  /* 0x0000009a9b9b1212 */ /* 0x004fc800078e3cff */
[----:B------:R-:W-:-:S04]  /*4240*/  @P1 LOP3.LUT R154, R155, R154, RZ, 0x3c, !PT ;  /* 0x0000009a9b9a1212 */ /* 0x000fc800078e3cff */
[----:B------:R-:W-:-:S05]  /*4250*/  @P1 LOP3.LUT R155, R155, R154, RZ, 0x3c, !PT ;  /* 0x0000009a9b9b1212 */ /* 0x000fca00078e3cff */
[----:B------:R-:W2:Y:S04]  /*4260*/  @P1 LDG.E.U16 R159, desc[UR14][R154.64] ;  /* 0x0000000e9a9f1981 */ /* 0x000ea8000c1e1500 */
[----:B------:R-:W4:Y:S04]  /*4270*/  LDL R154, [R1+0x250] ;  /* 0x00025000019a7983 */ /* 0x000f280000100800 */
[----:B------:R-:W4:Y:S01]  /*4280*/  LDL R155, [R1+0x254] ;  /* 0x00025400019b7983 */ /* 0x000f220000100800 */
[----:B------:R-:W-:Y:S02]  /*4290*/  ISETP.GT.AND P2, PT, R170, 0xe, PT ;  /* 0x0000000eaa00780c */ /* 0x000fe40003f44270 */
[----:B------:R-:W-:Y:S01]  /*42a0*/  PRMT R156, RZ, 0x7610, R156 ;  /* 0x00007610ff9c7816 */ /* 0x000fe2000000009c */
[----:B--2---:R-:W-:Y:S10]  /*42b0*/  STL [R1+0x384], R159 ;  /* 0x0003849f01007387 */ /* 0x004ff40000100800 */
[----:B----4-:R-:W-:-:S04]  /*42c0*/  @P2 LOP3.LUT R155, R155, R154, RZ, 0x3c, !PT ;  /* 0x0000009a9b9b2212 */ /* 0x010fc800078e3cff */
[----:B------:R-:W-:-:S04]  /*42d0*/  @P2 LOP3.LUT R154, R155, R154, RZ, 0x3c, !PT ;  /* 0x0000009a9b9a2212 */ /* 0x000fc800078e3cff */
[----:B------:R-:W-:-:S05]  /*42e0*/  @P2 LOP3.LUT R155, R155, R154, RZ, 0x3c, !PT ;  /* 0x0000009a9b9b2212 */ /* 0x000fca00078e3cff */
[----:B------:R-:W2:Y:S04]  /*42f0*/  @P2 LDG.E.U16 R156, desc[UR14][R154.64] ;  /* 0x0000000e9a9c2981 */ /* 0x000ea8000c1e1500 */
[----:B------:R-:W4:Y:S04]  /*4300*/  LDL R154, [R1+0x248] ;  /* 0x00024800019a7983 */ /* 0x000f280000100800 */
[----:B------:R-:W4:Y:S01]  /*4310*/  LDL R155, [R1+0x24c] ;  /* 0x00024c00019b7983 */ /* 0x000f220000100800 */
[----:B------:R-:W-:Y:S02]  /*4320*/  PRMT R157, RZ, 0x7610, R157 ;  /* 0x00007610ff9d7816 */ /* 0x000fe4000000009d */
[----:B------:R-:W-:Y:S01]  /*4330*/  ISETP.GT.AND P0, PT, R170, 0xf, PT ;  /* 0x0000000faa00780c */ /* 0x000fe20003f04270 */
[----:B--2---:R-:W-:Y:S01]  /*4340*/  STL [R1+0x388], R156 ;  /* 0x0003889c01007387 */ /* 0x004fe20000100800 */
[----:B----4-:R-:W-:-:S04]  /*4350*/  @P2 LOP3.LUT R155, R155, R154, RZ, 0x3c, !PT ;  /* 0x0000009a9b9b2212 */ /* 0x010fc800078e3cff */
[----:B------:R-:W-:-:S04]  /*4360*/  @P2 LOP3.LUT R154, R155, R154, RZ, 0x3c, !PT ;  /* 0x0000009a9b9a2212 */ /* 0x000fc800078e3cff */
[----:B------:R-:W-:-:S05]  /*4370*/  @P2 LOP3.LUT R155, R155, R154, RZ, 0x3c, !PT ;  /* 0x0000009a9b9b2212 */ /* 0x000fca00078e3cff */
[----:B------:R5:W2:Y:S04]  /*4380*/  @P2 LDG.E.U16 R157, desc[UR14][R154.64] ;  /* 0x0000000e9a9d2981 */ /* 0x000aa8000c1e1500 */
[----:B------:R-:W4:Y:S01]  /*4390*/  LDL R155, [R1+0x240] ;  /* 0x00024000019b7983 */ /* 0x000f220000100800 */
[----:B------:R-:W-:Y:S01]  /*43a0*/  PRMT R153, RZ, 0x7610, R153 ;  /* 0x00007610ff997816 */ /* 0x000fe20000000099 */
[----:B-----5:R-:W-:Y:S02]  /*43b0*/  @P0 IMAD.MOV.U32 R154, RZ, RZ, R161 ;  /* 0x000000ffff9a0224 */ /* 0x020fe400078e00a1 */
[----:B--2---:R-:W-:Y:S01]  /*43c0*/  STL [R1+0x38c], R157 ;  /* 0x00038c9d01007387 */ /* 0x004fe20000100800 */
[----:B------:R-:W-:-:S03]  /*43d0*/  PRMT R152, RZ, 0x7610, R152 ;  /* 0x00007610ff987816 */ /* 0x000fc60000000098 */
[----:B------:R-:W2:Y:S04]  /*43e0*/  LDL R161, [R1+0x224] ;  /* 0x0002240001a17983 */ /* 0x000ea80000100800 */
[----:B----4-:R-:W4:Y:S04]  /*43f0*/  @P0 LDG.E.U16 R153, desc[UR14][R154.64] ;  /* 0x0000000e9a990981 */ /* 0x010f28000c1e1500 */
[----:B------:R-:W5:Y:S04]  /*4400*/  LDL R154, [R1+0x238] ;  /* 0x00023800019a7983 */ /* 0x000f680000100800 */
[----:B------:R-:W5:Y:S04]  /*4410*/  LDL R155, [R1+0x23c] ;  /* 0x00023c00019b7983 */ /* 0x000f680000100800 */
[----:B----4-:R-:W-:Y:S01]  /*4420*/  STL [R1+0x390], R153 ;  /* 0x0003909901007387 */ /* 0x010fe20000100800 */
[----:B-----5:R-:W-:-:S04]  /*4430*/  @P0 LOP3.LUT R155, R155, R154, RZ, 0x3c, !PT ;  /* 0x0000009a9b9b0212 */ /* 0x020fc800078e3cff */
[----:B------:R-:W-:-:S04]  /*4440*/  @P0 LOP3.LUT R154, R155, R154, RZ, 0x3c, !PT ;  /* 0x0000009a9b9a0212 */ /* 0x000fc800078e3cff */
[----:B------:R-:W-:-:S05]  /*4450*/  @P0 LOP3.LUT R155, R155, R154, RZ, 0x3c, !PT ;  /* 0x0000009a9b9b0212 */ /* 0x000fca00078e3cff */
[----:B------:R0:W4:Y:S04]  /*4460*/  @P0 LDG.E.U16 R152, desc[UR14][R154.64] ;  /* 0x0000000e9a980981 */ /* 0x000128000c1e1500 */
[----:B------:R-:W0:Y:S04]  /*4470*/  LDL R154, [R1+0x230] ;  /* 0x00023000019a7983 */ /* 0x000e280000100800 */
[----:B------:R-:W0:Y:S01]  /*4480*/  LDL R155, [R1+0x234] ;  /* 0x00023400019b7983 */ /* 0x000e220000100800 */
[----:B------:R-:W-:Y:S02]  /*4490*/  ISETP.GT.AND P1, PT, R170, 0x10, PT ;  /* 0x00000010aa00780c */ /* 0x000fe40003f24270 */
[----:B------:R-:W-:-:S11]  /*44a0*/  PRMT R11, RZ, 0x7610, R11 ;  /* 0x00007610ff0b7816 */ /* 0x000fd6000000000b */
[----:B0-----:R-:W-:-:S04]  /*44b0*/  @P1 LOP3.LUT R155, R155, R154, RZ, 0x3c, !PT ;  /* 0x0000009a9b9b1212 */ /* 0x001fc800078e3cff */
[----:B------:R-:W-:-:S04]  /*44c0*/  @P1 LOP3.LUT R154, R155, R154, RZ, 0x3c, !PT ;  /* 0x0000009a9b9a1212 */ /* 0x000fc800078e3cff */
[----:B------:R-:W-:-:S05]  /*44d0*/  @P1 LOP3.LUT R155, R155, R154, RZ, 0x3c, !PT ;  /* 0x0000009a9b9b1212 */ /* 0x000fca00078e3cff */
[----:B------:R-:W5:Y:S04]  /*44e0*/  @P1 LDG.E.U16 R11, desc[UR14][R154.64] ;  /* 0x0000000e9a0b1981 */ /* 0x000f68000c1e1500 */
[----:B----4-:R-:W-:Y:S04]  /*44f0*/  STL [R1+0x394], R152 ;  /* 0x0003949801007387 */ /* 0x010fe80000100800 */
[----:B-----5:R0:W-:Y:S04]  /*4500*/  STL [R1+0x8], R11 ;  /* 0x0000080b01007387 */ /* 0x0201e80000100800 */
        /* <DEDUP_REMOVED lines=8> */
[C---:B------:R-:W-:Y:S02]  /*4590*/  ISETP.GT.AND P2, PT, R170.reuse, 0x11, PT ;  /* 0x00000011aa00780c */ /* 0x040fe40003f44270 */
[----:B------:R-:W-:Y:S01]  /*45a0*/  PRMT R160, RZ, 0x7610, R160 ;  /* 0x00007610ffa07816 */ /* 0x000fe200000000a0 */
[----:B-----5:R0:W-:Y:S04]  /*45b0*/  STL [R1+0x4], R151 ;  /* 0x0000049701007387 */ /* 0x0201e80000100800 */
[----:B0-----:R-:W5:Y:S04]  /*45c0*/  LDL.LU R151, [R1+0x3b4] ;  /* 0x0003b40001977983 */ /* 0x001f680000300800 */
[----:B------:R-:W3:Y:S02]  /*45d0*/  LDL R155, [R1+0x220] ;  /* 0x00022000019b7983 */ /* 0x000ee40000100800 */
[----:B--2---:R-:W-:Y:S01]  /*45e0*/  @P2 IMAD.MOV.U32 R154, RZ, RZ, R161 ;  /* 0x000000ffff9a2224 */ /* 0x004fe200078e00a1 */
[----:B------:R-:W-:Y:S01]  /*45f0*/  PRMT R152, RZ, 0x7610, R152 ;  /* 0x00007610ff987816 */ /* 0x000fe20000000098 */
[----:B------:R-:W2:Y:S04]  /*4600*/  LDL R161, [R1+0x200] ;  /* 0x0002000001a17983 */ /* 0x000ea80000100800 */
[----:B---3--:R-:W3:Y:S04]  /*4610*/  @P2 LDG.E.U16 R160, desc[UR14][R154.64] ;  /* 0x0000000e9aa02981 */ /* 0x008ee8000c1e1500 */
[----:B------:R-:W4:Y:S04]  /*4620*/  LDL R154, [R1+0x218] ;  /* 0x00021800019a7983 */ /* 0x000f280000100800 */
[----:B------:R-:W4:Y:S04]  /*4630*/  LDL R155, [R1+0x21c] ;  /* 0x00021c00019b7983 */ /* 0x000f280000100800 */
[----:B---3--:R0:W-:Y:S01]  /*4640*/  STL [R1], R160 ;  /* 0x000000a001007387 */ /* 0x0081e20000100800 */
[----:B------:R-:W-:-:S02]  /*4650*/  ISETP.GT.AND P0, PT, R170, 0x12, PT ;  /* 0x00000012aa00780c */ /* 0x000fc40003f04270 */
[----:B------:R-:W-:Y:S01]  /*4660*/  PRMT R153, RZ, 0x7610, R153 ;  /* 0x00007610ff997816 */ /* 0x000fe20000000099 */
[----:B0-----:R-:W3:Y:S01]  /*4670*/  LDL R160, [R1+0x204] ;  /* 0x0002040001a07983 */ /* 0x001ee20000100800 */
[----:B----4-:R-:W-:-:S04]  /*4680*/  @P2 LOP3.LUT R155, R155, R154, RZ, 0x3c, !PT ;  /* 0x0000009a9b9b2212 */ /* 0x010fc800078e3cff */
[----:B------:R-:W-:-:S04]  /*4690*/  @P2 LOP3.LUT R154, R155, R154, RZ, 0x3c, !PT ;  /* 0x0000009a9b9a2212 */ /* 0x000fc800078e3cff */
[----:B------:R-:W-:-:S05]  /*46a0*/  @P2 LOP3.LUT R155, R155, R154, RZ, 0x3c, !PT ;  /* 0x0000009a9b9b2212 */ /* 0x000fca00078e3cff */
[----:B------:R-:W4:Y:S04]  /*46b0*/  @P2 LDG.E.U16 R152, desc[UR14][R154.64] ;  /* 0x0000000e9a982981 */ /* 0x000f28000c1e1500 */
[----:B------:R-:W5:Y:S04]  /*46c0*/  LDL R154, [R1+0x210] ;  /* 0x00021000019a7983 */ /* 0x000f680000100800 */
[----:B------:R-:W5:Y:S04]  /*46d0*/  LDL R155, [R1+0x214] ;  /* 0x00021400019b7983 */ /* 0x000f680000100800 */
[----:B----4-:R0:W-:Y:S01]  /*46e0*/  STL [R1+0x3a0], R152 ;  /* 0x0003a09801007387 */ /* 0x0101e20000100800 */
[----:B------:R-:W-:-:S02]  /*46f0*/  ISETP.GT.AND P1, PT, R170, 0x13, PT ;  /* 0x00000013aa00780c */ /* 0x000fc40003f24270 */
[----:B------:R-:W-:Y:S02]  /*4700*/  PRMT R157, RZ, 0x7610, R157 ;  /* 0x00007610ff9d7816 */ /* 0x000fe4000000009d */
[----:B------:R-:W-:Y:S01]  /*4710*/  PRMT R156, RZ, 0x7610, R156 ;  /* 0x00007610ff9c7816 */ /* 0x000fe2000000009c */
[----:B0-----:R-:W4:Y:S01]  /*4720*/  LDL R152, [R1+0x1fc] ;  /* 0x0001fc0001987983 */ /* 0x001f220000100800 */
[----:B-----5:R-:W-:-:S04]  /*4730*/  @P0 LOP3.LUT R155, R155, R154, RZ, 0x3c, !PT ;  /* 0x0000009a9b9b0212 */ /* 0x020fc800078e3cff */
[----:B------:R-:W-:-:S04]  /*4740*/  @P0 LOP3.LUT R154, R155, R154, RZ, 0x3c, !PT ;  /* 0x0000009a9b9a0212 */ /* 0x000fc800078e3cff */
[----:B------:R-:W-:-:S05]  /*4750*/  @P0 LOP3.LUT R155, R155, R154, RZ, 0x3c, !PT ;  /* 0x0000009a9b9b0212 */ /* 0x000fca00078e3cff */
[----:B------:R-:W5:Y:S04]  /*4760*/  @P0 LDG.E.U16 R153, desc[UR14][R154.64] ;  /* 0x0000000e9a990981 */ /* 0x000f68000c1e1500 */
[----:B------:R-:W2:Y:S04]  /*4770*/  LDL R154, [R1+0x208] ;  /* 0x00020800019a7983 */ /* 0x000ea80000100800 */
[----:B------:R-:W2:Y:S04]  /*4780*/  LDL R155, [R1+0x20c] ;  /* 0x00020c00019b7983 */ /* 0x000ea80000100800 */
[----:B-----5:R0:W-:Y:S04]  /*4790*/  STL [R1+0x3a4], R153 ;  /* 0x0003a49901007387 */ /* 0x0201e80000100800 */
[----:B0-----:R-:W5:Y:S01]  /*47a0*/  LDL R153, [R1+0x1f8] ;  /* 0x0001f80001997983 */ /* 0x001f620000100800 */
[----:B--2---:R-:W-:-:S04]  /*47b0*/  @P0 LOP3.LUT R155, R155, R154, RZ, 0x3c, !PT ;  /* 0x0000009a9b9b0212 */ /* 0x004fc800078e3cff */
[----:B------:R-:W-:-:S04]  /*47c0*/  @P0 LOP3.LUT R154, R155, R154, RZ, 0x3c, !PT ;  /* 0x0000009a9b9a0212 */ /* 0x000fc800078e3cff */
[----:B------:R-:W-:-:S05]  /*47d0*/  @P0 LOP3.LUT R155, R155, R154, RZ, 0x3c, !PT ;  /* 0x0000009a9b9b0212 */ /* 0x000fca00078e3cff */
[----:B------:R3:W2:Y:S02]  /*47e0*/  @P0 LDG.E.U16 R157, desc[UR14][R154.64] ;  /* 0x0000000e9a9d0981 */ /* 0x0006a4000c1e1500 */
[----:B---3--:R-:W-:Y:S02]  /*47f0*/  @P1 IMAD.MOV.U32 R154, RZ, RZ, R160 ;  /* 0x000000ffff9a1224 */ /* 0x008fe400078e00a0 */
[----:B------:R-:W-:-:S05]  /*4800*/  @P1 IMAD.MOV.U32 R155, RZ, RZ, R161 ;  /* 0x000000ffff9b1224 */ /* 0x000fca00078e00a1 */
[----:B------:R4:W3:Y:S01]  /*4810*/  @P1 LDG.E.U16 R156, desc[UR14][R154.64] ;  /* 0x0000000e9a9c1981 */ /* 0x0008e2000c1e1500 */
[----:B------:R-:W-:Y:S01]  /*4820*/  PRMT R159, RZ, 0x7610, R159 ;  /* 0x00007610ff9f7816 */ /* 0x000fe2000000009f */
[----:B----4-:R-:W-:Y:S02]  /*4830*/  @P1 IMAD.MOV.U32 R154, RZ, RZ, R152 ;  /* 0x000000ffff9a1224 */ /* 0x010fe400078e0098 */
[----:B-----5:R-:W-:-:S05]  /*4840*/  @P1 IMAD.MOV.U32 R155, RZ, RZ, R153 ;  /* 0x000000ffff9b1224 */ /* 0x020fca00078e0099 */
[----:B------:R-:W4:Y:S04]  /*4850*/  @P1 LDG.E.U16 R159, desc[UR14][R154.64] ;  /* 0x0000000e9a9f1981 */ /* 0x000f28000c1e1500 */
[----:B--2---:R0:W-:Y:S04]  /*4860*/  STL [R1+0x3a8], R157 ;  /* 0x0003a89d01007387 */ /* 0x0041e80000100800 */
[----:B------:R-:W2:Y:S04]  /*4870*/  LDL R161, [R1+0x1e8] ;  /* 0x0001e80001a17983 */ /* 0x000ea80000100800 */
[----:B------:R-:W5:Y:S04]  /*4880*/  LDL R160, [R1+0x1ec] ;  /* 0x0001ec0001a07983 */ /* 0x000f680000100800 */
[----:B---3--:R1:W-:Y:S04]  /*4890*/  STL [R1+0x3ac], R156 ;  /* 0x0003ac9c01007387 */ /* 0x0083e80000100800 */
[----:B------:R-:W3:Y:S04]  /*48a0*/  LDL R154, [R1+0x1f0] ;  /* 0x0001f000019a7983 */ /* 0x000ee80000100800 */
[----:B------:R-:W3:Y:S04]  /*48b0*/  LDL R155, [R1+0x1f4] ;  /* 0x0001f400019b7983 */ /* 0x000ee80000100800 */
[----:B0-----:R-:W2:Y:S04]  /*48c0*/  LDL R157, [R1+0x1e0] ;  /* 0x0001e000019d7983 */ /* 0x001ea80000100800 */
[----:B-1----:R-:W2:Y:S04]  /*48d0*/  LDL R156, [R1+0x1e4] ;  /* 0x0001e400019c7983 */ /* 0x002ea80000100800 */
[----:B------:R-:W2:Y:S04]  /*48e0*/  LDL R153, [R1+0x1d8] ;  /* 0x0001d80001997983 */ /* 0x000ea80000100800 */
[----:B------:R-:W2:Y:S01]  /*48f0*/  LDL R152, [R1+0x1dc] ;  /* 0x0001dc0001987983 */ /* 0x000ea20000100800 */
[----:B------:R-:W-:-:S02]  /*4900*/  ISETP.GT.AND P2, PT, R170, 0x14, PT ;  /* 0x00000014aa00780c */ /* 0x000fc40003f44270 */
[----:B------:R-:W-:Y:S02]  /*4910*/  ISETP.GT.AND P0, PT, R170, 0x15, PT ;  /* 0x00000015aa00780c */ /* 0x000fe40003f04270 */
[----:B------:R-:W-:Y:S02]  /*4920*/  PRMT R2, RZ, 0x7610, R2 ;  /* 0x00007610ff027816 */ /* 0x000fe40000000002 */
[----:B------:R-:W-:Y:S02]  /*4930*/  PRMT R0, RZ, 0x7610, R0 ;  /* 0x00007610ff007816 */ /* 0x000fe40000000000 */
[----:B------:R-:W-:Y:S02]  /*4940*/  PRMT R158, RZ, 0x7610, R158 ;  /* 0x00007610ff9e7816 */ /* 0x000fe4000000009e */
[----:B------:R-:W-:Y:S01]  /*4950*/  PRMT R251, RZ, 0x7610, R251 ;  /* 0x00007610fffb7816 */ /* 0x000fe200000000fb */
[----:B----4-:R0:W-:Y:S04]  /*4960*/  STL [R1+0x3b0], R159 ;  /* 0x0003b09f01007387 */ /* 0x0101e80000100800 */
[----:B0-----:R-:W4:Y:S01]  /*4970*/  LDL R159, [R1+0x1cc] ;  /* 0x0001cc00019f7983 */ /* 0x001f220000100800 */
[----:B---3--:R-:W-:-:S04]  /*4980*/  @P2 LOP3.LUT R155, R155, R154, RZ, 0x3c, !PT ;  /* 0x0000009a9b9b2212 */ /* 0x008fc800078e3cff */
[----:B------:R-:W-:-:S04]  /*4990*/  @P2 LOP3.LUT R154, R155, R154, RZ, 0x3c, !PT ;  /* 0x0000009a9b9a2212 */ /* 0x000fc800078e3cff */
[----:B------:R-:W-:-:S05]  /*49a0*/  @P2 LOP3.LUT R155, R155, R154, RZ, 0x3c, !PT ;  /* 0x0000009a9b9b2212 */ /* 0x000fca00078e3cff */
[----:B------:R5:W3:Y:S02]  /*49b0*/  @P2 LDG.E.U16 R2, desc[UR14][R154.64] ;  /* 0x0000000e9a022981 */ /* 0x000ae4000c1e1500 */
[----:B-----5:R-:W-:Y:S02]  /*49c0*/  @P2 IMAD.MOV.U32 R154, RZ, RZ, R160 ;  /* 0x000000ffff9a2224 */ /* 0x020fe400078e00a0 */
[----:B--2---:R-:W-:Y:S01]  /*49d0*/  @P2 IMAD.MOV.U32 R155, RZ, RZ, R161 ;  /* 0x000000ffff9b2224 */ /* 0x004fe200078e00a1 */
[----:B------:R-:W2:Y:S04]  /*49e0*/  LDL R160, [R1+0x1c8] ;  /* 0x0001c80001a07983 */ /* 0x000ea80000100800 */
[----:B------:R0:W5:Y:S04]  /*49f0*/  @P2 LDG.E.U16 R0, desc[UR14][R154.64] ;  /* 0x0000000e9a002981 */ /* 0x000168000c1e1500 */
[----:B------:R-:W4:Y:S01]  /*4a00*/  LDL R161, [R1+0x1d4] ;  /* 0x0001d40001a17983 */ /* 0x000f220000100800 */
[----:B0-----:R-:W-:-:S02]  /*4a10*/  @P0 IMAD.MOV.U32 R154, RZ, RZ, R156 ;  /* 0x000000ffff9a0224 */ /* 0x001fc400078e009c */
[----:B------:R-:W-:Y:S01]  /*4a20*/  @P0 IMAD.MOV.U32 R155, RZ, RZ, R157 ;  /* 0x000000ffff9b0224 */ /* 0x000fe200078e009d */
[----:B------:R-:W3:Y:S04]  /*4a30*/  LDL R156, [R1+0x1c4] ;  /* 0x0001c400019c7983 */ /* 0x000ee80000100800 */
[----:B------:R0:W5:Y:S04]  /*4a40*/  @P0 LDG.E.U16 R158, desc[UR14][R154.64] ;  /* 0x0000000e9a9e0981 */ /* 0x000168000c1e1500 */
[----:B------:R-:W5:Y:S01]  /*4a50*/  LDL R157, [R1+0x1c0] ;  /* 0x0001c000019d7983 */ /* 0x000f620000100800 */
[----:B0-----:R-:W-:-:S02]  /*4a60*/  @P0 IMAD.MOV.U32 R154, RZ, RZ, R152 ;  /* 0x000000ffff9a0224 */ /* 0x001fc400078e0098 */
[----:B------:R-:W-:Y:S01]  /*4a70*/  @P0 IMAD.MOV.U32 R155, RZ, RZ, R153 ;  /* 0x000000ffff9b0224 */ /* 0x000fe200078e0099 */
[----:B------:R-:W5:Y:S04]  /*4a80*/  LDL R152, [R1+0x1bc] ;  /* 0x0001bc0001987983 */ /* 0x000f680000100800 */
[----:B------:R4:W5:Y:S04]  /*4a90*/  @P0 LDG.E.U16 R251, desc[UR14][R154.64] ;  /* 0x0000000e9afb0981 */ /* 0x000968000c1e1500 */
[----:B------:R-:W5:Y:S04]  /*4aa0*/  LDL R153, [R1+0x1b4] ;  /* 0x0001b40001997983 */ /* 0x000f680000100800 */
[----:B------:R-:W2:Y:S01]  /*4ab0*/  LDL R155, [R1+0x1d0] ;  /* 0x0001d000019b7983 */ /* 0x000ea20000100800 */
[----:B------:R-:W-:-:S02]  /*4ac0*/  ISETP.GT.AND P1, PT, R170, 0x16, PT ;  /* 0x00000016aa00780c */ /* 0x000fc40003f24270 */
[----:B------:R-:W-:Y:S02]  /*4ad0*/  ISETP.GT.AND P2, PT, R170, 0x17, PT ;  /* 0x00000017aa00780c */ /* 0x000fe40003f44270 */
[----:B------:R-:W-:Y:S02]  /*4ae0*/  PRMT R249, RZ, 0x7610, R249 ;  /* 0x00007610fff97816 */ /* 0x000fe400000000f9 */
[----:B------:R-:W-:Y:S02]  /*4af0*/  PRMT R247, RZ, 0x7610, R247 ;  /* 0x00007610fff77816 */ /* 0x000fe400000000f7 */
[----:B------:R-:W-:Y:S02]  /*4b00*/  PRMT R245, RZ, 0x7610, R245 ;  /* 0x00007610fff57816 */ /* 0x000fe400000000f5 */
[----:B------:R-:W-:-:S03]  /*4b10*/  PRMT R243, RZ, 0x7610, R243 ;  /* 0x00007610fff37816 */ /* 0x000fc600000000f3 */
[----:B----4-:R-:W-:Y:S02]  /*4b20*/  @P1 IMAD.MOV.U32 R154, RZ, RZ, R161 ;  /* 0x000000ffff9a1224 */ /* 0x010fe400078e00a1 */
[----:B------:R-:W4:Y:S04]  /*4b30*/  LDL R161, [R1+0x1b0] ;  /* 0x0001b00001a17983 */ /* 0x000f280000100800 */
[----:B--2---:R0:W2:Y:S02]  /*4b40*/  @P1 LDG.E.U16 R249, desc[UR14][R154.64] ;  /* 0x0000000e9af91981 */ /* 0x0040a4000c1e1500 */
[----:B0-----:R-:W-:Y:S02]  /*4b50*/  @P1 IMAD.MOV.U32 R154, RZ, RZ, R159 ;  /* 0x000000ffff9a1224 */ /* 0x001fe400078e009f */
[----:B------:R-:W-:Y:S01]  /*4b60*/  @P1 IMAD.MOV.U32 R155, RZ, RZ, R160 ;  /* 0x000000ffff9b1224 */ /* 0x000fe200078e00a0 */
[----:B------:R-:W2:Y:S04]  /*4b70*/  LDL R159, [R1+0x1a8] ;  /* 0x0001a800019f7983 */ /* 0x000ea80000100800 */
[----:B------:R3:W2:Y:S04]  /*4b80*/  @P1 LDG.E.U16 R247, desc[UR14][R154.64] ;  /* 0x0000000e9af71981 */ /* 0x0006a8000c1e1500 */
[----:B------:R-:W2:Y:S01]  /*4b90*/  LDL R160, [R1+0x1a4] ;  /* 0x0001a40001a07983 */ /* 0x000ea20000100800 */
[----:B---3--:R-:W-:-:S02]  /*4ba0*/  @P2 IMAD.MOV.U32 R154, RZ, RZ, R156 ;  /* 0x000000ffff9a2224 */ /* 0x008fc400078e009c */
[----:B-----5:R-:W-:Y:S01]  /*4bb0*/  @P2 IMAD.MOV.U32 R155, RZ, RZ, R157 ;  /* 0x000000ffff9b2224 */ /* 0x020fe200078e009d */
        /* <DEDUP_REMOVED lines=88> */
[----:B------:R-:W-:-:S05]  /*5140*/  PRMT R215, RZ, 0x7610, R215 ;  /* 0x00007610ffd77816 */ /* 0x000fca00000000d7 */
[----:B----4-:R-:W-:Y:S01]  /*5150*/  @P0 IMAD.MOV.U32 R154, RZ, RZ, R161 ;  /* 0x000000ffff9a0224 */ /* 0x010fe200078e00a1 */
[----:B------:R-:W-:Y:S01]  /*5160*/  PRMT R213, RZ, 0x7610, R213 ;  /* 0x00007610ffd57816 */ /* 0x000fe200000000d5 */
        /* <DEDUP_REMOVED lines=21> */
[----:B------:R-:W-:-:S07]  /*52c0*/  PRMT R209, RZ, 0x7610, R209 ;  /* 0x00007610ffd17816 */ /* 0x000fce00000000d1 */
[----:B----4-:R-:W-:Y:S01]  /*52d0*/  @P2 IMAD.MOV.U32 R154, RZ, RZ, R161 ;  /* 0x000000ffff9a2224 */ /* 0x010fe200078e00a1 */
[----:B------:R-:W-:Y:S01]  /*52e0*/  PRMT R207, RZ, 0x7610, R207 ;  /* 0x00007610ffcf7816 */ /* 0x000fe200000000cf */
[----:B------:R-:W4:Y:S01]  /*52f0*/  LDL R161, [R1+0x110] ;  /* 0x0001100001a17983 */ /* 0x000f220000100800 */
[----:B------:R-:W-:-:S03]  /*5300*/  PRMT R205, RZ, 0x7610, R205 ;  /* 0x00007610ffcd7816 */ /* 0x000fc600000000cd */
        /* <DEDUP_REMOVED lines=103> */
[----:B------:R-:W-:Y:S01]  /*5980*/  ISETP.GT.AND P0, PT, R170, 0x2a, PT ;  /* 0x0000002aaa00780c */ /* 0x000fe20003f04270 */
[----:B------:R-:W2:Y:S04]  /*5990*/  LDL R160, [R1+0x7c] ;  /* 0x00007c0001a07983 */ /* 0x000ea80000100800 */
[----:B------:R3:W2:Y:S01]  /*59a0*/  @P1 LDG.E.U16 R179, desc[UR14][R154.64] ;  /* 0x0000000e9ab31981 */ /* 0x0006a2000c1e1500 */
[----:B------:R-:W-:-:S02]  /*59b0*/  PRMT R173, RZ, 0x7610, R173 ;  /* 0x00007610ffad7816 */ /* 0x000fc400000000ad */
[----:B------:R-:W-:Y:S01]  /*59c0*/  PRMT R171, RZ, 0x7610, R171 ;  /* 0x00007610ffab7816 */ /* 0x000fe200000000ab */
[----:B------:R-:W2:Y:S01]  /*59d0*/  LDL R159, [R1+0x80] ;  /* 0x00008000019f7983 */ /* 0x000ea20000100800 */
[----:B---3--:R-:W-:Y:S02]  /*59e0*/  @P2 IMAD.MOV.U32 R154, RZ, RZ, R156 ;  /* 0x000000ffff9a2224 */ /* 0x008fe400078e009c */
[----:B-----5:R-:W-:Y:S01]  /*59f0*/  @P2 IMAD.MOV.U32 R155, RZ, RZ, R157 ;  /* 0x000000ffff9b2224 */ /* 0x020fe200078e009d */
[----:B------:R-:W-:Y:S01]  /*5a00*/  ISETP.GT.AND P1, PT, R170, 0x2b, PT ;  /* 0x0000002baa00780c */ /* 0x000fe20003f24270 */
[----:B------:R-:W3:Y:S04]  /*5a10*/  LDL R157, [R1+0x74] ;  /* 0x00007400019d7983 */ /* 0x000ee80000100800 */
[----:B------:R0:W5:Y:S01]  /*5a20*/  @P2 LDG.E.U16 R177, desc[UR14][R154.64] ;  /* 0x0000000e9ab12981 */ /* 0x000162000c1e1500 */
[----:B------:R-:W-:-:S03]  /*5a30*/  PRMT R163, RZ, 0x7610, R163 ;  /* 0x00007610ffa37816 */ /* 0x000fc600000000a3 */
[----:B------:R-:W3:Y:S01]  /*5a40*/  LDL R156, [R1+0x78] ;  /* 0x00007800019c7983 */ /* 0x000ee20000100800 */
[----:B0-----:R-:W-:Y:S02]  /*5a50*/  @P2 IMAD.MOV.U32 R154, RZ, RZ, R152 ;  /* 0x000000ffff9a2224 */ /* 0x001fe400078e0098 */
[----:B------:R-:W-:Y:S01]  /*5a60*/  @P2 IMAD.MOV.U32 R155, RZ, RZ, R153 ;  /* 0x000000ffff9b2224 */ /* 0x000fe200078e0099 */
[----:B------:R-:W5:Y:S04]  /*5a70*/  LDL R152, [R1+0x70] ;  /* 0x0000700001987983 */ /* 0x000f680000100800 */
[----:B------:R0:W3:Y:S04]  /*5a80*/  @P2 LDG.E.U16 R175, desc[UR14][R154.64] ;  /* 0x0000000e9aaf2981 */ /* 0x0000e8000c1e1500 */
[----:B------:R-:W2:Y:S04]  /*5a90*/  LDL R153, [R1+0x6c] ;  /* 0x00006c0001997983 */ /* 0x000ea80000100800 */
[----:B------:R-:W0:Y:S04]  /*5aa0*/  LDL R154, [R1+0x8c] ;  /* 0x00008c00019a7983 */ /* 0x000e280000100800 */
[----:B------:R-:W0:Y:S02]  /*5ab0*/  LDL R155, [R1+0x90] ;  /* 0x00009000019b7983 */ /* 0x000e240000100800 */
[----:B0-----:R-:W-:-:S04]  /*5ac0*/  @P0 LOP3.LUT R155, R155, R154, RZ, 0x3c, !PT ;  /* 0x0000009a9b9b0212 */ /* 0x001fc800078e3cff */
[----:B------:R-:W-:-:S04]  /*5ad0*/  @P0 LOP3.LUT R154, R155, R154, RZ, 0x3c, !PT ;  /* 0x0000009a9b9a0212 */ /* 0x000fc800078e3cff */
[----:B------:R-:W-:-:S05]  /*5ae0*/  @P0 LOP3.LUT R155, R155, R154, RZ, 0x3c, !PT ;  /* 0x0000009a9b9b0212 */ /* 0x000fca00078e3cff */
[----:B------:R4:W3:Y:S04]  /*5af0*/  @P0 LDG.E.U16 R173, desc[UR14][R154.64] ;  /* 0x0000000e9aad0981 */ /* 0x0008e8000c1e1500 */
[----:B------:R-:W5:Y:S01]  /*5b00*/  LDL R155, [R1+0x84] ;  /* 0x00008400019b7983 */ /* 0x000f620000100800 */
[----:B------:R-:W-:Y:S01]  /*5b10*/  ISETP.GT.AND P2, PT, R170, 0x2c, PT ;  /* 0x0000002caa00780c */ /* 0x000fe20003f44270 */
[----:B----4-:R-:W-:-:S12]  /*5b20*/  @P0 IMAD.MOV.U32 R154, RZ, RZ, R161 ;  /* 0x000000ffff9a0224 */ /* 0x010fd800078e00a1 */
[----:B--2---:R-:W-:Y:S01]  /*5b30*/  @P2 IMAD.MOV.U32 R161, RZ, RZ, R153 ;  /* 0x000000ffffa12224 */ /* 0x004fe200078e0099 */
[----:B------:R-:W-:Y:S01]  /*5b40*/  PRMT R167, RZ, 0x7610, R167 ;  /* 0x00007610ffa77816 */ /* 0x000fe200000000a7 */
[----:B------:R-:W2:Y:S04]  /*5b50*/  LDL R153, [R1+0x40] ;  /* 0x0000400001997983 */ /* 0x000ea80000100800 */
[----:B-----5:R0:W4:Y:S02]  /*5b60*/  @P0 LDG.E.U16 R171, desc[UR14][R154.64] ;  /* 0x0000000e9aab0981 */ /* 0x020124000c1e1500 */
[----:B0-----:R-:W-:Y:S02]  /*5b70*/  @P1 IMAD.MOV.U32 R155, RZ, RZ, R160 ;  /* 0x000000ffff9b1224 */ /* 0x001fe400078e00a0 */
[----:B------:R-:W-:-:S02]  /*5b80*/  @P2 IMAD.MOV.U32 R160, RZ, RZ, R152 ;  /* 0x000000ffffa02224 */ /* 0x000fc400078e0098 */
[----:B------:R-:W-:Y:S01]  /*5b90*/  @P1 IMAD.MOV.U32 R154, RZ, RZ, R159 ;  /* 0x000000ffff9a1224 */ /* 0x000fe200078e009f */
[----:B------:R-:W-:Y:S01]  /*5ba0*/  PRMT R165, RZ, 0x7610, R165 ;  /* 0x00007610ffa57816 */ /* 0x000fe200000000a5 */
[----:B------:R-:W5:Y:S04]  /*5bb0*/  LDL R159, [R1+0x58] ;  /* 0x00005800019f7983 */ /* 0x000f680000100800 */
[----:B------:R-:W4:Y:S04]  /*5bc0*/  @P2 LDG.E.U16 R163, desc[UR14][R160.64] ;  /* 0x0000000ea0a32981 */ /* 0x000f28000c1e1500 */
[----:B------:R3:W4:Y:S01]  /*5bd0*/  @P1 LDG.E.U16 R167, desc[UR14][R154.64] ;  /* 0x0000000e9aa71981 */ /* 0x000722000c1e1500 */
[----:B------:R-:W-:-:S03]  /*5be0*/  ISETP.GT.AND P0, PT, R170, 0x2d, PT ;  /* 0x0000002daa00780c */ /* 0x000fc60003f04270 */
[----:B------:R-:W2:Y:S04]  /*5bf0*/  LDL R152, [R1+0x48] ;  /* 0x0000480001987983 */ /* 0x000ea80000100800 */
[----:B------:R-:W5:Y:S04]  /*5c00*/  LDL R160, [R1+0x64] ;  /* 0x0000640001a07983 */ /* 0x000f680000100800 */
[----:B------:R-:W5:Y:S01]  /*5c10*/  LDL R161, [R1+0x68] ;  /* 0x0000680001a17983 */ /* 0x000f620000100800 */
[----:B---3--:R-:W-:Y:S02]  /*5c20*/  @P1 IMAD.MOV.U32 R154, RZ, RZ, R156 ;  /* 0x000000ffff9a1224 */ /* 0x008fe400078e009c */
[----:B------:R-:W-:Y:S01]  /*5c30*/  @P1 IMAD.MOV.U32 R155, RZ, RZ, R157 ;  /* 0x000000ffff9b1224 */ /* 0x000fe200078e009d */
[----:B------:R-:W3:Y:S04]  /*5c40*/  LDL R156, [R1+0x50] ;  /* 0x00005000019c7983 */ /* 0x000ee80000100800 */
[----:B------:R0:W4:Y:S04]  /*5c50*/  @P1 LDG.E.U16 R165, desc[UR14][R154.64] ;  /* 0x0000000e9aa51981 */ /* 0x000128000c1e1500 */
[----:B------:R-:W2:Y:S01]  /*5c60*/  LDL R157, [R1+0x4c] ;  /* 0x00004c00019d7983 */ /* 0x000ea20000100800 */
[----:B0-----:R-:W-:-:S02]  /*5c70*/  PRMT R155, RZ, 0x7610, R155 ;  /* 0x00007610ff9b7816 */ /* 0x001fc4000000009b */
[----:B-----5:R-:W-:-:S04]  /*5c80*/  @P2 LOP3.LUT R161, R161, R160, RZ, 0x3c, !PT ;  /* 0x000000a0a1a12212 */ /* 0x020fc800078e3cff */
[----:B------:R-:W-:-:S04]  /*5c90*/  @P2 LOP3.LUT R160, R161, R160, RZ, 0x3c, !PT ;  /* 0x000000a0a1a02212 */ /* 0x000fc800078e3cff */
[----:B------:R-:W-:-:S05]  /*5ca0*/  @P2 LOP3.LUT R161, R161, R160, RZ, 0x3c, !PT ;  /* 0x000000a0a1a12212 */ /* 0x000fca00078e3cff */
[----:B------:R0:W5:Y:S04]  /*5cb0*/  @P2 LDG.E.U16 R155, desc[UR14][R160.64] ;  /* 0x0000000ea09b2981 */ /* 0x000168000c1e1500 */
[----:B------:R-:W0:Y:S04]  /*5cc0*/  LDL R160, [R1+0x5c] ;  /* 0x00005c0001a07983 */ /* 0x000e280000100800 */
[----:B------:R-:W0:Y:S01]  /*5cd0*/  LDL R161, [R1+0x60] ;  /* 0x0000600001a17983 */ /* 0x000e220000100800 */
[----:B------:R-:W-:Y:S02]  /*5ce0*/  PRMT R154, RZ, 0x7610, R154 ;  /* 0x00007610ff9a7816 */ /* 0x000fe4000000009a */
[----:B0-----:R-:W-:-:S04]  /*5cf0*/  @P0 LOP3.LUT R161, R161, R160, RZ, 0x3c, !PT ;  /* 0x000000a0a1a10212 */ /* 0x001fc800078e3cff */
[----:B------:R-:W-:-:S04]  /*5d00*/  @P0 LOP3.LUT R160, R161, R160, RZ, 0x3c, !PT ;  /* 0x000000a0a1a00212 */ /* 0x000fc800078e3cff */
[----:B------:R-:W-:-:S05]  /*5d10*/  @P0 LOP3.LUT R161, R161, R160, RZ, 0x3c, !PT ;  /* 0x000000a0a1a10212 */ /* 0x000fca00078e3cff */
[----:B------:R0:W5:Y:S04]  /*5d20*/  @P0 LDG.E.U16 R154, desc[UR14][R160.64] ;  /* 0x0000000ea09a0981 */ /* 0x000168000c1e1500 */
[----:B------:R-:W3:Y:S01]  /*5d30*/  LDL R161, [R1+0x54] ;  /* 0x0000540001a17983 */ /* 0x000ee20000100800 */
[C---:B------:R-:W-:Y:S01]  /*5d40*/  ISETP.GT.AND P1, PT, R170.reuse, 0x2e, PT ;  /* 0x0000002eaa00780c */ /* 0x040fe20003f24270 */
[----:B0-----:R-:W-:Y:S01]  /*5d50*/  @P0 IMAD.MOV.U32 R160, RZ, RZ, R159 ;  /* 0x000000ffffa00224 */ /* 0x001fe200078e009f */
[----:B------:R-:W-:Y:S01]  /*5d60*/  PRMT R162, RZ, 0x7610, R162 ;  /* 0x00007610ffa27816 */ /* 0x000fe200000000a2 */
[----:B------:R-:W4:Y:S01]  /*5d70*/  LDL.LU R159, [R1+0x340] ;  /* 0x00034000019f7983 */ /* 0x000f220000300800 */
[----:B------:R-:W-:Y:S02]  /*5d80*/  ISETP.GT.AND P2, PT, R170, 0x2f, PT ;  /* 0x0000002faa00780c */ /* 0x000fe40003f44270 */
[----:B------:R-:W-:-:S02]  /*5d90*/  PRMT R164, RZ, 0x7610, R164 ;  /* 0x00007610ffa47816 */ /* 0x000fc400000000a4 */
[----:B------:R-:W-:Y:S02]  /*5da0*/  PRMT R166, RZ, 0x7610, R166 ;  /* 0x00007610ffa67816 */ /* 0x000fe400000000a6 */
[----:B------:R-:W-:Y:S02]  /*5db0*/  PRMT R168, RZ, 0x7610, R168 ;  /* 0x00007610ffa87816 */ /* 0x000fe400000000a8 */
[----:B------:R-:W-:Y:S02]  /*5dc0*/  PRMT R169, RZ, 0x7610, R169 ;  /* 0x00007610ffa97816 */ /* 0x000fe400000000a9 */
[----:B------:R-:W-:Y:S02]  /*5dd0*/  PRMT R172, RZ, 0x7610, R172 ;  /* 0x00007610ffac7816 */ /* 0x000fe400000000ac */
[----:B------:R-:W-:Y:S02]  /*5de0*/  PRMT R174, RZ, 0x7610, R174 ;  /* 0x00007610ffae7816 */ /* 0x000fe400000000ae */
        /* <DEDUP_REMOVED lines=28> */
[----:B------:R-:W-:Y:S01]  /*5fb0*/  PRMT R236, RZ, 0x7610, R236 ;  /* 0x00007610ffec7816 */ /* 0x000fe200000000ec */
[----:B---3--:R0:W3:Y:S02]  /*5fc0*/  @P0 LDG.E.U16 R162, desc[UR14][R160.64] ;  /* 0x0000000ea0a20981 */ /* 0x0080e4000c1e1500 */
[----:B0-----:R-:W-:Y:S02]  /*5fd0*/  @P1 IMAD.MOV.U32 R160, RZ, RZ, R156 ;  /* 0x000000ffffa01224 */ /* 0x001fe400078e009c */
[----:B--2---:R-:W-:Y:S01]  /*5fe0*/  @P1 IMAD.MOV.U32 R161, RZ, RZ, R157 ;  /* 0x000000ffffa11224 */ /* 0x004fe200078e009d */
[----:B------:R-:W-:Y:S01]  /*5ff0*/  ISETP.GT.AND P0, PT, R170, 0x30, PT ;  /* 0x00000030aa00780c */ /* 0x000fe20003f04270 */
[----:B------:R-:W2:Y:S04]  /*6000*/  LDL.LU R156, [R1+0x33c] ;  /* 0x00033c00019c7983 */ /* 0x000ea80000300800 */
[----:B------:R0:W3:Y:S01]  /*6010*/  @P1 LDG.E.U16 R164, desc[UR14][R160.64] ;  /* 0x0000000ea0a41981 */ /* 0x0000e2000c1e1500 */
[----:B------:R-:W-:-:S02]  /*6020*/  PRMT R238, RZ, 0x7610, R238 ;  /* 0x00007610ffee7816 */ /* 0x000fc400000000ee */
[----:B------:R-:W-:Y:S01]  /*6030*/  PRMT R240, RZ, 0x7610, R240 ;  /* 0x00007610fff07816 */ /* 0x000fe200000000f0 */
[----:B------:R-:W5:Y:S01]  /*6040*/  LDL.LU R157, [R1+0x30] ;  /* 0x00003000019d7983 */ /* 0x000f620000300800 */
[----:B0-----:R-:W-:Y:S02]  /*6050*/  @P1 IMAD.MOV.U32 R160, RZ, RZ, R152 ;  /* 0x000000ffffa01224 */ /* 0x001fe400078e0098 */
[----:B------:R-:W-:Y:S01]  /*6060*/  @P1 IMAD.MOV.U32 R161, RZ, RZ, R153 ;  /* 0x000000ffffa11224 */ /* 0x000fe200078e0099 */
[----:B------:R-:W0:Y:S04]  /*6070*/  S2R R152, SR_TID.X ;  /* 0x0000000000987919 */ /* 0x000e280000002100 */
[----:B------:R1:W3:Y:S01]  /*6080*/  @P1 LDG.E.U16 R166, desc[UR14][R160.64] ;  /* 0x0000000ea0a61981 */ /* 0x0002e2000c1e1500 */
[----:B------:R-:W-:-:S02]  /*6090*/  PRMT R242, RZ, 0x7610, R242 ;  /* 0x00007610fff27816 */ /* 0x000fc400000000f2 */
[----:B------:R-:W-:Y:S01]  /*60a0*/  PRMT R244, RZ, 0x7610, R244 ;  /* 0x00007610fff47816 */ /* 0x000fe200000000f4 */
[----:B------:R-:W3:Y:S01]  /*60b0*/  LDL.LU R153, [R1+0x2c] ;  /* 0x00002c0001997983 */ /* 0x000ee20000300800 */
[----:B-1----:R-:W-:Y:S02]  /*60c0*/  @P2 IMAD.MOV.U32 R160, RZ, RZ, R150 ;  /* 0x000000ffffa02224 */ /* 0x002fe400078e0096 */
[----:B------:R-:W-:-:S05]  /*60d0*/  @P2 IMAD.MOV.U32 R161, RZ, RZ, R138 ;  /* 0x000000ffffa12224 */ /* 0x000fca00078e008a */
[----:B------:R1:W3:Y:S01]  /*60e0*/  @P2 LDG.E.U16 R168, desc[UR14][R160.64] ;  /* 0x0000000ea0a82981 */ /* 0x0002e2000c1e1500 */
[----:B------:R-:W-:Y:S01]  /*60f0*/  ISETP.GT.AND P1, PT, R170, 0x31, PT ;  /* 0x00000031aa00780c */ /* 0x000fe20003f24270 */
[----:B-1----:R-:W-:Y:S02]  /*6100*/  @P2 IMAD.MOV.U32 R160, RZ, RZ, R149 ;  /* 0x000000ffffa02224 */ /* 0x002fe400078e0095 */
[----:B------:R-:W-:-:S05]  /*6110*/  @P2 IMAD.MOV.U32 R161, RZ, RZ, R136 ;  /* 0x000000ffffa12224 */ /* 0x000fca00078e0088 */
[----:B------:R1:W3:Y:S02]  /*6120*/  @P2 LDG.E.U16 R169, desc[UR14][R160.64] ;  /* 0x0000000ea0a92981 */ /* 0x0002e4000c1e1500 */
        /* <DEDUP_REMOVED lines=99> */
[----:B------:R-:W-:Y:S01]  /*6760*/  @P1 IMAD.MOV.U32 R161, RZ, RZ, R10 ;  /* 0x000000ffffa11224 */ /* 0x000fe200078e000a */
[----:B0-----:R-:W-:-:S04]  /*6770*/  LOP3.LUT R152, R152, 0x3f, RZ, 0xc0, !PT ;  /* 0x0000003f98987812 */ /* 0x001fc800078ec0ff */
[----:B------:R0:W3:Y:S02]  /*6780*/  @P1 LDG.E.U16 R230, desc[UR14][R160.64] ;  /* 0x0000000ea0e61981 */ /* 0x0000e4000c1e1500 */
[----:B0-----:R-:W-:Y:S02]  /*6790*/  @P1 IMAD.MOV.U32 R160, RZ, RZ, R100 ;  /* 0x000000ffffa01224 */ /* 0x001fe400078e0064 */
[----:B------:R-:W-:-:S05]  /*67a0*/  @P1 IMAD.MOV.U32 R161, RZ, RZ, R8 ;  /* 0x000000ffffa11224 */ /* 0x000fca00078e0008 */
[----:B------:R0:W3:Y:S01]  /*67b0*/  @P1 LDG.E.U16 R232, desc[UR14][R160.64] ;  /* 0x0000000ea0e81981 */ /* 0x0000e2000c1e1500 */
[----:B------:R-:W-:Y:S02]  /*67c0*/  ISETP.GE.AND P1, PT, R152, R170, PT ;  /* 0x000000aa9800720c */ /* 0x000fe40003f26270 */
[----:B------:R-:W-:Y:S01]  /*67d0*/  PRMT R170, RZ, 0x7610, R170 ;  /* 0x00007610ffaa7816 */ /* 0x000fe200000000aa */
[----:B------:R-:W3:Y:S01]  /*67e0*/  LDL.LU R152, [R1+0x8] ;  /* 0x0000080001987983 */ /* 0x000ee20000300800 */
[----:B0-----:R-:W-:Y:S02]  /*67f0*/  @P0 IMAD.MOV.U32 R160, RZ, RZ, R98 ;  /* 0x000000ffffa00224 */ /* 0x001fe400078e0062 */
[----:B------:R-:W-:-:S05]  /*6800*/  @P0 IMAD.MOV.U32 R161, RZ, RZ, R7 ;  /* 0x000000ffffa10224 */ /* 0x000fca00078e0007 */
[----:B------:R0:W3:Y:S02]  /*6810*/  @P0 LDG.E.U16 R170, desc[UR14][R160.64] ;  /* 0x0000000ea0aa0981 */ /* 0x0000e4000c1e1500 */
[----:B0-----:R-:W-:Y:S02]  /*6820*/  @P0 IMAD.MOV.U32 R160, RZ, RZ, R96 ;  /* 0x000000ffffa00224 */ /* 0x001fe400078e0060 */
[----:B------:R-:W-:-:S05]  /*6830*/  @P0 IMAD.MOV.U32 R161, RZ, RZ, R6 ;  /* 0x000000ffffa10224 */ /* 0x000fca00078e0006 */
[----:B------:R0:W3:Y:S01]  /*6840*/  @P0 LDG.E.U16 R236, desc[UR14][R160.64] ;  /* 0x0000000ea0ec0981 */ /* 0x0000e2000c1e1500 */
[----:B------:R-:W-:Y:S01]  /*6850*/  BAR.SYNC.DEFER_BLOCKING 0x0 ;  /* 0x0000000000007b1d */ /* 0x000fe20000010000 */
[----:B0-----:R-:W-:Y:S02]  /*6860*/  @!P1 IMAD.MOV.U32 R160, RZ, RZ, R94 ;  /* 0x000000ffffa09224 */ /* 0x001fe400078e005e */
[----:B------:R-:W-:-:S05]  /*6870*/  @!P1 IMAD.MOV.U32 R161, RZ, RZ, R5 ;  /* 0x000000ffffa19224 */ /* 0x000fca00078e0005 */
[----:B------:R0:W3:Y:S02]  /*6880*/  @!P1 LDG.E.U16 R238, desc[UR14][R160.64] ;  /* 0x0000000ea0ee9981 */ /* 0x0000e4000c1e1500 */
[----:B0-----:R-:W-:Y:S02]  /*6890*/  @!P1 IMAD.MOV.U32 R160, RZ, RZ, R92 ;  /* 0x000000ffffa09224 */ /* 0x001fe400078e005c */
[----:B------:R-:W-:-:S05]  /*68a0*/  @!P1 IMAD.MOV.U32 R161, RZ, RZ, R4 ;  /* 0x000000ffffa19224 */ /* 0x000fca00078e0004 */
[----:B------:R0:W3:Y:S02]  /*68b0*/  @!P1 LDG.E.U16 R240, desc[UR14][R160.64] ;  /* 0x0000000ea0f09981 */ /* 0x0000e4000c1e1500 */
[----:B0-----:R-:W-:Y:S02]  /*68c0*/  @!P1 IMAD.MOV.U32 R160, RZ, RZ, R90 ;  /* 0x000000ffffa09224 */ /* 0x001fe400078e005a */
[----:B------:R-:W-:-:S05]  /*68d0*/  @!P1 IMAD.MOV.U32 R161, RZ, RZ, R3 ;  /* 0x000000ffffa19224 */ /* 0x000fca00078e0003 */
[----:B------:R0:W3:Y:S01]  /*68e0*/  @!P1 LDG.E.U16 R242, desc[UR14][R160.64] ;  /* 0x0000000ea0f29981 */ /* 0x0000e2000c1e1500 */
[----:B------:R-:W-:Y:S01]  /*68f0*/  PRMT R246, RZ, 0x7610, R246 ;  /* 0x00007610fff67816 */ /* 0x000fe200000000f6 */
        /* <DEDUP_REMOVED lines=14> */
[----:B------:R0:W3:Y:S02]  /*69e0*/  @!P1 LDG.E.U16 R250, desc[UR14][R160.64] ;  /* 0x0000000ea0fa9981 */ /* 0x0000e4000c1e1500 */
[----:B0-----:R-:W-:Y:S02]  /*69f0*/  @!P1 IMAD.MOV.U32 R160, RZ, RZ, R17 ;  /* 0x000000ffffa09224 */ /* 0x001fe400078e0011 */
[----:B------:R-:W-:-:S05]  /*6a00*/  @!P1 IMAD.MOV.U32 R161, RZ, RZ, R11 ;  /* 0x000000ffffa19224 */ /* 0x000fca00078e000b */
[----:B------:R0:W3:Y:S04]  /*6a10*/  @!P1 LDG.E.U16 R252, desc[UR14][R160.64] ;  /* 0x0000000ea0fc9981 */ /* 0x0000e8000c1e1500 */
[----:B------:R-:W3:Y:S04]  /*6a20*/  LDL.LU R161, [R1+0x4] ;  /* 0x0000040001a17983 */ /* 0x000ee80000300800 */
[----:B------:R-:W3:Y:S04]  /*6a30*/  LDL.LU R160, [R1] ;  /* 0x0000000001a07983 */ /* 0x000ee80000300800 */
[----:B----4-:R1:W-:Y:S04]  /*6a40*/  STS.U16 [R151+UR12], R159 ;  /* 0x0000009f97007988 */ /* 0x0103e8000800040c */
[----:B--2---:R2:W-:Y:S04]  /*6a50*/  STS.U16 [R151+UR12+0x8000], R156 ;  /* 0x0080009c97007988 */ /* 0x0045e8000800040c */
[----:B-----5:R4:W-:Y:S04]  /*6a60*/  STS.U16 [R151+UR12+0x400], R157 ;  /* 0x0004009d97007988 */ /* 0x0209e8000800040c */
[----:B-1----:R-:W5:Y:S04]  /*6a70*/  LDL.LU R159, [R1+0x3b0] ;  /* 0x0003b000019f7983 */ /* 0x002f680000300800 */
[----:B--2---:R-:W2:Y:S04]  /*6a80*/  LDL.LU R156, [R1+0x3ac] ;  /* 0x0003ac00019c7983 */ /* 0x004ea80000300800 */
[----:B----4-:R-:W4:Y:S04]  /*6a90*/  LDL.LU R157, [R1+0x3a8] ;  /* 0x0003a800019d7983 */ /* 0x010f280000300800 */
[----:B---3--:R1:W-:Y:S04]  /*6aa0*/  STS.U16 [R151+UR12+0x8400], R153 ;  /* 0x0084009997007988 */ /* 0x0083e8000800040c */
[----:B------:R-:W-:Y:S04]  /*6ab0*/  STS.U16 [R151+UR12+0xc00], R241 ;  /* 0x000c00f197007988 */ /* 0x000fe8000800040c */
[----:B-1----:R-:W3:Y:S04]  /*6ac0*/  LDL.LU R153, [R1+0x3a4] ;  /* 0x0003a40001997983 */ /* 0x002ee80000300800 */
[----:B------:R-:W-:Y:S04]  /*6ad0*/  STS.U16 [R151+UR12+0x8c00], R239 ;  /* 0x008c00ef97007988 */ /* 0x000fe8000800040c */
[----:B------:R-:W-:Y:S04]  /*6ae0*/  STS.U16 [R151+UR12+0x1000], R211 ;  /* 0x001000d397007988 */ /* 0x000fe8000800040c */
[----:B------:R-:W-:Y:S04]  /*6af0*/  STS.U16 [R151+UR12+0x9000], R209 ;  /* 0x009000d197007988 */ /* 0x000fe8000800040c */
[----:B------:R-:W-:Y:S04]  /*6b00*/  STS.U16 [R151+UR12+0x1400], R181 ;  /* 0x001400b597007988 */ /* 0x000fe8000800040c */
[----:B------:R-:W-:Y:S04]  /*6b10*/  STS.U16 [R151+UR12+0x9400], R179 ;  /* 0x009400b397007988 */ /* 0x000fe8000800040c */
[----:B------:R-:W-:Y:S04]  /*6b20*/  STS.U16 [R151+UR12+0x1800], R172 ;  /* 0x001800ac97007988 */ /* 0x000fe8000800040c */
[----:B------:R1:W-:Y:S04]  /*6b30*/  STS.U16 [R151+UR12+0x800], R152 ;  /* 0x0008009897007988 */ /* 0x0003e8000800040c */
[----:B-1----:R-:W5:Y:S04]  /*6b40*/  LDL.LU R152, [R1+0x3a0] ;  /* 0x0003a00001987983 */ /* 0x002f680000300800 */
[----:B------:R1:W-:Y:S04]  /*6b50*/  STS.U16 [R151+UR12+0x8800], R161 ;  /* 0x008800a197007988 */ /* 0x0003e8000800040c */
[----:B-1----:R-:W2:Y:S04]  /*6b60*/  LDL.LU R161, [R1+0x1c] ;  /* 0x00001c0001a17983 */ /* 0x002ea80000300800 */
[----:B------:R-:W4:Y:S04]  /*6b70*/  LDL.LU R241, [R1+0x24] ;  /* 0x0000240001f17983 */ /* 0x000f280000300800 */
[----:B------:R-:W3:Y:S04]  /*6b80*/  LDL.LU R239, [R1+0x20] ;  /* 0x0000200001ef7983 */ /* 0x000ee80000300800 */
[----:B------:R-:W2:Y:S04]  /*6b90*/  LDL.LU R211, [R1+0x32c] ;  /* 0x00032c0001d37983 */ /* 0x000ea80000300800 */
[----:B------:R-:W3:Y:S04]  /*6ba0*/  LDL.LU R209, [R1+0x330] ;  /* 0x0003300001d17983 */ /* 0x000ee80000300800 */
[----:B------:R-:W5:Y:S04]  /*6bb0*/  LDL.LU R181, [R1+0x28] ;  /* 0x0000280001b57983 */ /* 0x000f680000300800 */
[----:B------:R-:W4:Y:S04]  /*6bc0*/  LDL.LU R179, [R1+0x334] ;  /* 0x0003340001b37983 */ /* 0x000f280000300800 */
[----:B------:R-:W2:Y:S04]  /*6bd0*/  LDL.LU R172, [R1+0x338] ;  /* 0x0003380001ac7983 */ /* 0x000ea80000300800 */
[----:B------:R1:W-:Y:S04]  /*6be0*/  STS.U16 [R151+UR12+0x9800], R174 ;  /* 0x009800ae97007988 */ /* 0x0003e8000800040c */
[----:B------:R-:W-:Y:S01]  /*6bf0*/  STS.U16 [R151+UR12+0x1c00], R206 ;  /* 0x001c00ce97007988 */ /* 0x000fe2000800040c */
[----:B-1----:R-:W-:-:S03]  /*6c00*/  LOP3.LUT R174, R151, 0x10, RZ, 0x3c, !PT ;  /* 0x0000001097ae7812 */ /* 0x002fc600078e3cff */
[----:B------:R-:W-:Y:S04]  /*6c10*/  STS.U16 [R151+UR12+0x9c00], R208 ;  /* 0x009c00d097007988 */ /* 0x000fe8000800040c */
[----:B--2---:R-:W-:Y:S04]  /*6c20*/  STS.U16 [R174+UR12+0x80], R172 ;  /* 0x000080acae007988 */ /* 0x004fe8000800040c */
[----:B----4-:R-:W-:Y:S04]  /*6c30*/  STS.U16 [R174+UR12+0x8080], R179 ;  /* 0x008080b3ae007988 */ /* 0x010fe8000800040c */
[----:B-----5:R-:W-:Y:S04]  /*6c40*/  STS.U16 [R174+UR12+0x480], R181 ;  /* 0x000480b5ae007988 */ /* 0x020fe8000800040c */
[----:B------:R-:W-:Y:S04]  /*6c50*/  STS.U16 [R174+UR12+0x8480], R241 ;  /* 0x008480f1ae007988 */ /* 0x000fe8000800040c */
[----:B------:R-:W-:Y:S04]  /*6c60*/  STS.U16 [R174+UR12+0x880], R160 ;  /* 0x000880a0ae007988 */ /* 0x000fe8000800040c */
[----:B------:R1:W-:Y:S04]  /*6c70*/  STS.U16 [R174+UR12+0x8880], R152 ;  /* 0x00888098ae007988 */ /* 0x0003e8000800040c */
[----:B------:R-:W-:Y:S04]  /*6c80*/  STS.U16 [R174+UR12+0xc80], R237 ;  /* 0x000c80edae007988 */ /* 0x000fe8000800040c */
[----:B------:R-:W-:Y:S04]  /*6c90*/  STS.U16 [R174+UR12+0x8c80], R235 ;  /* 0x008c80ebae007988 */ /* 0x000fe8000800040c */
[----:B-1----:R-:W2:Y:S04]  /*6ca0*/  LDL.LU R152, [R1+0x394] ;  /* 0x0003940001987983 */ /* 0x002ea80000300800 */
[----:B------:R-:W4:Y:S01]  /*6cb0*/  LDL.LU R179, [R1+0x328] ;  /* 0x0003280001b37983 */ /* 0x000f220000300800 */
[----:B------:R-:W-:-:S03]  /*6cc0*/  LOP3.LUT R172, R151, 0x20, RZ, 0x3c, !PT ;  /* 0x0000002097ac7812 */ /* 0x000fc600078e3cff */
[----:B------:R-:W5:Y:S04]  /*6cd0*/  LDL.LU R181, [R1+0x1b8] ;  /* 0x0001b80001b57983 */ /* 0x000f680000300800 */
[----:B------:R-:W-:Y:S04]  /*6ce0*/  STS.U16 [R174+UR12+0x1080], R207 ;  /* 0x001080cfae007988 */ /* 0x000fe8000800040c */
[----:B------:R-:W2:Y:S04]  /*6cf0*/  LDL.LU R241, [R1+0x18] ;  /* 0x0000180001f17983 */ /* 0x000ea80000300800 */
[----:B------:R-:W-:Y:S04]  /*6d00*/  STS.U16 [R174+UR12+0x9080], R205 ;  /* 0x009080cdae007988 */ /* 0x000fe8000800040c */
[----:B------:R-:W2:Y:S04]  /*6d10*/  LDL.LU R160, [R1+0x14] ;  /* 0x0000140001a07983 */ /* 0x000ea80000300800 */
[----:B------:R-:W-:Y:S04]  /*6d20*/  STS.U16 [R174+UR12+0x1480], R177 ;  /* 0x001480b1ae007988 */ /* 0x000fe8000800040c */
[----:B------:R-:W-:Y:S04]  /*6d30*/  STS.U16 [R174+UR12+0x9480], R175 ;  /* 0x009480afae007988 */ /* 0x000fe8000800040c */
[----:B------:R-:W-:Y:S04]  /*6d40*/  STS.U16 [R174+UR12+0x1880], R176 ;  /* 0x001880b0ae007988 */ /* 0x000fe8000800040c */
[----:B------:R-:W-:Y:S04]  /*6d50*/  STS.U16 [R174+UR12+0x9880], R178 ;  /* 0x009880b2ae007988 */ /* 0x000fe8000800040c */
[----:B------:R-:W-:Y:S04]  /*6d60*/  STS.U16 [R174+UR12+0x1c80], R210 ;  /* 0x001c80d2ae007988 */ /* 0x000fe8000800040c */
[----:B------:R-:W-:Y:S04]  /*6d70*/  STS.U16 [R174+UR12+0x9c80], R212 ;  /* 0x009c80d4ae007988 */ /* 0x000fe8000800040c */
[----:B---3--:R-:W-:Y:S04]  /*6d80*/  STS.U16 [R172+UR12+0x100], R209 ;  /* 0x000100d1ac007988 */ /* 0x008fe8000800040c */
[----:B------:R-:W-:Y:S04]  /*6d90*/  STS.U16 [R172+UR12+0x8100], R211 ;  /* 0x008100d3ac007988 */ /* 0x000fe8000800040c */
[----:B------:R-:W-:Y:S04]  /*6da0*/  STS.U16 [R172+UR12+0x500], R239 ;  /* 0x000500efac007988 */ /* 0x000fe8000800040c */
[----:B------:R-:W-:Y:S04]  /*6db0*/  STS.U16 [R172+UR12+0x8500], R161 ;  /* 0x008500a1ac007988 */ /* 0x000fe8000800040c */
[----:B------:R1:W-:Y:S04]  /*6dc0*/  STS.U16 [R172+UR12+0x900], R153 ;  /* 0x00090099ac007988 */ /* 0x0003e8000800040c */
[----:B------:R3:W-:Y:S04]  /*6dd0*/  STS.U16 [R172+UR12+0x8900], R157 ;  /* 0x0089009dac007988 */ /* 0x0007e8000800040c */
[----:B-1----:R-:W2:Y:S04]  /*6de0*/  LDL.LU R153, [R1+0x390] ;  /* 0x0003900001997983 */ /* 0x002ea80000300800 */
[----:B---3--:R-:W3:Y:S04]  /*6df0*/  LDL.LU R157, [R1+0x38c] ;  /* 0x00038c00019d7983 */ /* 0x008ee80000300800 */
[----:B------:R-:W3:Y:S04]  /*6e00*/  LDL.LU R209, [R1+0x44] ;  /* 0x0000440001d17983 */ /* 0x000ee80000300800 */
[----:B------:R-:W3:Y:S04]  /*6e10*/  LDL.LU R211, [R1+0x3c] ;  /* 0x00003c0001d37983 */ /* 0x000ee80000300800 */
[----:B------:R-:W3:Y:S04]  /*6e20*/  LDL.LU R239, [R1+0x10] ;  /* 0x0000100001ef7983 */ /* 0x000ee80000300800 */
[----:B------:R-:W3:Y:S04]  /*6e30*/  LDL.LU R161, [R1+0xc] ;  /* 0x00000c0001a17983 */ /* 0x000ee80000300800 */
[----:B------:R-:W-:Y:S04]  /*6e40*/  STS.U16 [R172+UR12+0xd00], R234 ;  /* 0x000d00eaac007988 */ /* 0x000fe8000800040c */
[----:B------:R-:W-:Y:S01]  /*6e50*/  STS.U16 [R172+UR12+0x8d00], R233 ;  /* 0x008d00e9ac007988 */ /* 0x000fe2000800040c */
[----:B------:R-:W-:-:S03]  /*6e60*/  LOP3.LUT R174, R151, 0x30, RZ, 0x3c, !PT ;  /* 0x0000003097ae7812 */ /* 0x000fc600078e3cff */
[----:B------:R-:W-:Y:S04]  /*6e70*/  STS.U16 [R172+UR12+0x1100], R203 ;  /* 0x001100cbac007988 */ /* 0x000fe8000800040c */
[----:B------:R-:W-:Y:S04]  /*6e80*/  STS.U16 [R172+UR12+0x9100], R201 ;  /* 0x009100c9ac007988 */ /* 0x000fe8000800040c */
[----:B------:R-:W-:Y:S04]  /*6e90*/  STS.U16 [R172+UR12+0x1500], R173 ;  /* 0x001500adac007988 */ /* 0x000fe8000800040c */
[----:B------:R-:W-:Y:S04]  /*6ea0*/  STS.U16 [R172+UR12+0x9500], R171 ;  /* 0x009500abac007988 */ /* 0x000fe8000800040c */
[----:B------:R-:W-:Y:S04]  /*6eb0*/  STS.U16 [R172+UR12+0x1900], R180 ;  /* 0x001900b4ac007988 */ /* 0x000fe8000800040c */
[----:B------:R-:W-:Y:S04]  /*6ec0*/  STS.U16 [R172+UR12+0x9900], R182 ;  /* 0x009900b6ac007988 */ /* 0x000fe8000800040c */
[----:B------:R-:W-:Y:S04]  /*6ed0*/  STS.U16 [R172+UR12+0x1d00], R214 ;  /* 0x001d00d6ac007988 */ /* 0x000fe8000800040c */
[----:B------:R1:W-:Y:S02]  /*6ee0*/  STS.U16 [R172+UR12+0x9d00], R216 ;  /* 0x009d00d8ac007988 */ /* 0x0003e4000800040c */
[----:B-1----:R-:W-:-:S02]  /*6ef0*/  LOP3.LUT R172, R151, 0x40, RZ, 0x3c, !PT ;  /* 0x0000004097ac7812 */ /* 0x002fc400078e3cff */
[----:B----4-:R-:W-:Y:S04]  /*6f00*/  STS.U16 [R174+UR12+0x180], R179 ;  /* 0x000180b3ae007988 */ /* 0x010fe8000800040c */
[----:B-----5:R-:W-:Y:S04]  /*6f10*/  STS.U16 [R174+UR12+0x8180], R181 ;  /* 0x008180b5ae007988 */ /* 0x020fe8000800040c */
[----:B--2---:R1:W-:Y:S04]  /*6f20*/  STS.U16 [R174+UR12+0x580], R241 ;  /* 0x000580f1ae007988 */ /* 0x0043e8000800040c */
[----:B------:R2:W-:Y:S04]  /*6f30*/  STS.U16 [R174+UR12+0x8580], R160 ;  /* 0x008580a0ae007988 */ /* 0x0005e8000800040c */
[----:B------:R4:W-:Y:S04]  /*6f40*/  STS.U16 [R174+UR12+0x980], R156 ;  /* 0x0009809cae007988 */ /* 0x0009e8000800040c */
[----:B------:R5:W-:Y:S04]  /*6f50*/  STS.U16 [R174+UR12+0x8980], R159 ;  /* 0x0089809fae007988 */ /* 0x000be8000800040c */
[----:B------:R-:W-:Y:S04]  /*6f60*/  STS.U16 [R174+UR12+0xd80], R231 ;  /* 0x000d80e7ae007988 */ /* 0x000fe8000800040c */
        /* <DEDUP_REMOVED lines=9> */
[----:B-1----:R-:W5:Y:S04]  /*7000*/  LDL.LU R241, [R1+0x38] ;  /* 0x0000380001f17983 */ /* 0x002f680000300800 */
[----:B--2---:R-:W2:Y:S04]  /*7010*/  LDL.LU R160, [R1+0x34] ;  /* 0x0000340001a07983 */ /* 0x004ea80000300800 */
[----:B----4-:R-:W4:Y:S04]  /*7020*/  LDL.LU R156, [R1+0x388] ;  /* 0x00038800019c7983 */ /* 0x010f280000300800 */
[----:B---3--:R-:W-:Y:S04]  /*7030*/  STS.U16 [R172+UR12+0x200], R209 ;  /* 0x000200d1ac007988 */ /* 0x008fe8000800040c */
[----:B------:R-:W-:Y:S04]  /*7040*/  STS.U16 [R172+UR12+0x8200], R211 ;  /* 0x008200d3ac007988 */ /* 0x000fe8000800040c */
[----:B------:R-:W-:Y:S04]  /*7050*/  STS.U16 [R172+UR12+0x600], R239 ;  /* 0x000600efac007988 */ /* 0x000fe8000800040c */
[----:B------:R-:W-:Y:S04]  /*7060*/  STS.U16 [R172+UR12+0x8600], R161 ;  /* 0x008600a1ac007988 */ /* 0x000fe8000800040c */
[----:B-----5:R-:W3:Y:S04]  /*7070*/  LDL.LU R159, [R1+0x384] ;  /* 0x00038400019f7983 */ /* 0x020ee80000300800 */
[----:B------:R1:W-:Y:S04]  /*7080*/  STS.U16 [R172+UR12+0xa00], R2 ;  /* 0x000a0002ac007988 */ /* 0x0003e8000800040c */
[----:B-1----:R-:W5:Y:S04]  /*7090*/  LDL.LU R2, [R1+0x380] ;  /* 0x0003800001027983 */ /* 0x002f680000300800 */
[----:B------:R1:W-:Y:S04]  /*70a0*/  STS.U16 [R172+UR12+0x8a00], R0 ;  /* 0x008a0000ac007988 */ /* 0x0003e8000800040c */
[----:B------:R-:W-:Y:S04]  /*70b0*/  STS.U16 [R172+UR12+0xe00], R227 ;  /* 0x000e00e3ac007988 */ /* 0x000fe8000800040c */
[----:B------:R-:W-:Y:S01]  /*70c0*/  STS.U16 [R172+UR12+0x8e00], R225 ;  /* 0x008e00e1ac007988 */ /* 0x000fe2000800040c */
[----:B0-----:R-:W-:-:S03]  /*70d0*/  LOP3.LUT R161, R151, 0x50, RZ, 0x3c, !PT ;  /* 0x0000005097a17812 */ /* 0x001fc600078e3cff */
        /* <DEDUP_REMOVED lines=8> */
[----:B-1----:R-:W4:Y:S04]  /*7160*/  LDL.LU R0, [R1+0x37c] ;  /* 0x00037c0001007983 */ /* 0x002f280000300800 */
[----:B------:R-:W-:Y:S04]  /*7170*/  STS.U16 [R161+UR12+0x280], R241 ;  /* 0x000280f1a1007988 */ /* 0x000fe8000800040c */
[----:B--2---:R-:W-:Y:S04]  /*7180*/  STS.U16 [R161+UR12+0x8280], R160 ;  /* 0x008280a0a1007988 */ /* 0x004fe8000800040c */
[----:B-----5:R0:W-:Y:S04]  /*7190*/  STS.U16 [R161+UR12+0x680], R2 ;  /* 0x00068002a1007988 */ /* 0x0201e8000800040c */
[----:B---3--:R1:W-:Y:S04]  /*71a0*/  STS.U16 [R161+UR12+0x8680], R159 ;  /* 0x0086809fa1007988 */ /* 0x0083e8000800040c */
[----:B------:R2:W-:Y:S04]  /*71b0*/  STS.U16 [R161+UR12+0xa80], R158 ;  /* 0x000a809ea1007988 */ /* 0x0005e8000800040c */
[----:B0-----:R-:W3:Y:S04]  /*71c0*/  LDL.LU R2, [R1+0x378] ;  /* 0x0003780001027983 */ /* 0x001ee80000300800 */
[----:B-1----:R-:W5:Y:S04]  /*71d0*/  LDL.LU R159, [R1+0x374] ;  /* 0x00037400019f7983 */ /* 0x002f680000300800 */
[----:B--2---:R-:W2:Y:S04]  /*71e0*/  LDL.LU R158, [R1+0x370] ;  /* 0x00037000019e7983 */ /* 0x004ea80000300800 */
[----:B------:R-:W-:Y:S04]  /*71f0*/  STS.U16 [R161+UR12+0x8a80], R251 ;  /* 0x008a80fba1007988 */ /* 0x000fe8000800040c */
        /* <DEDUP_REMOVED lines=10> */
[----:B------:R-:W-:Y:S01]  /*72a0*/  STS.U16 [R161+UR12+0x9e80], R228 ;  /* 0x009e80e4a1007988 */ /* 0x000fe2000800040c */
[----:B------:R-:W-:-:S03]  /*72b0*/  LOP3.LUT R155, R151, 0x70, RZ, 0x3c, !PT ;  /* 0x00000070979b7812 */ /* 0x000fc600078e3cff */
[----:B--2---:R0:W-:Y:S04]  /*72c0*/  STS.U16 [R160+UR12+0x300], R158 ;  /* 0x0003009ea0007988 */ /* 0x0041e8000800040c */
[----:B-----5:R1:W-:Y:S04]  /*72d0*/  STS.U16 [R160+UR12+0x8300], R159 ;  /* 0x0083009fa0007988 */ /* 0x0203e8000800040c */
[----:B----4-:R2:W-:Y:S04]  /*72e0*/  STS.U16 [R160+UR12+0x700], R156 ;  /* 0x0007009ca0007988 */ /* 0x0105e8000800040c */
        /* <DEDUP_REMOVED lines=10> */
[----:B0-----:R-:W5:Y:S04]  /*7390*/  LDL.LU R158, [R1+0x36c] ;  /* 0x00036c00019e7983 */ /* 0x001f680000300800 */
[----:B------:R-:W-:Y:S04]  /*73a0*/  STS.U16 [R160+UR12+0x9b00], R200 ;  /* 0x009b00c8a0007988 */ /* 0x000fe8000800040c */
[----:B-1----:R-:W5:Y:S04]  /*73b0*/  LDL.LU R159, [R1+0x368] ;  /* 0x00036800019f7983 */ /* 0x002f680000300800 */
[----:B------:R-:W-:Y:S04]  /*73c0*/  STS.U16 [R160+UR12+0x1f00], R230 ;  /* 0x001f00e6a0007988 */ /* 0x000fe8000800040c */
[----:B--2---:R-:W2:Y:S04]  /*73d0*/  LDL.LU R156, [R1+0x364] ;  /* 0x00036400019c7983 */ /* 0x004ea80000300800 */
[----:B------:R-:W-:Y:S04]  /*73e0*/  STS.U16 [R160+UR12+0x9f00], R232 ;  /* 0x009f00e8a0007988 */ /* 0x000fe8000800040c */
[----:B----4-:R-:W4:Y:S04]  /*73f0*/  LDL.LU R157, [R1+0x360] ;  /* 0x00036000019d7983 */ /* 0x010f280000300800 */
[----:B---3--:R0:W-:Y:S04]  /*7400*/  STS.U16 [R155+UR12+0x380], R2 ;  /* 0x000380029b007988 */ /* 0x0081e8000800040c */
[----:B------:R1:W-:Y:S04]  /*7410*/  STS.U16 [R155+UR12+0x8380], R0 ;  /* 0x008380009b007988 */ /* 0x0003e8000800040c */
[----:B0-----:R-:W3:Y:S04]  /*7420*/  LDL.LU R2, [R1+0x35c] ;  /* 0x00035c0001027983 */ /* 0x001ee80000300800 */
[----:B-1----:R-:W5:Y:S04]  /*7430*/  LDL.LU R0, [R1+0x358] ;  /* 0x0003580001007983 */ /* 0x002f680000300800 */
[----:B------:R-:W-:Y:S04]  /*7440*/  STS.U16 [R155+UR12+0x780], R153 ;  /* 0x000780999b007988 */ /* 0x000fe8000800040c */
[----:B------:R0:W-:Y:S04]  /*7450*/  STS.U16 [R155+UR12+0x8780], R152 ;  /* 0x008780989b007988 */ /* 0x0001e8000800040c */
[----:B------:R-:W-:Y:S04]  /*7460*/  STS.U16 [R155+UR12+0xb80], R245 ;  /* 0x000b80f59b007988 */ /* 0x000fe8000800040c */
[----:B------:R-:W-:Y:S01]  /*7470*/  STS.U16 [R155+UR12+0x8b80], R243 ;  /* 0x008b80f39b007988 */ /* 0x000fe2000800040c */
[----:B0-----:R-:W0:Y:S03]  /*7480*/  LDC R152, c[0x0][0x238] ;  /* 0x00008e00ff987b82 */ /* 0x001e260000000800 */
        /* <DEDUP_REMOVED lines=10> */
[----:B------:R-:W2:Y:S01]  /*7530*/  LDL.LU R153, [R1+0x354] ;  /* 0x0003540001997983 */ /* 0x000ea20000300800 */
[----:B-----5:R-:W-:-:S03]  /*7540*/  LOP3.LUT R154, R0, 0x40, RZ, 0x3c, !PT ;  /* 0x00000040009a7812 */ /* 0x020fc600078e3cff */
[----:B------:R-:W-:Y:S04]  /*7550*/  STS.U16 [R0+UR12+0x10000], R238 ;  /* 0x010000ee00007988 */ /* 0x000fe8000800040c */
[----:B------:R-:W-:Y:S04]  /*7560*/  STS.U16 [R0+UR12+0x10400], R242 ;  /* 0x010400f200007988 */ /* 0x000fe8000800040c */
[----:B------:R-:W-:Y:S04]  /*7570*/  STS.U16 [R0+UR12+0x10800], R246 ;  /* 0x010800f600007988 */ /* 0x000fe8000800040c */
[----:B------:R-:W-:Y:S04]  /*7580*/  STS.U16 [R0+UR12+0x10c00], R250 ;  /* 0x010c00fa00007988 */ /* 0x000fe8000800040c */
[----:B------:R-:W-:Y:S04]  /*7590*/  STS.U16 [R154+UR12+0x10200], R240 ;  /* 0x010200f09a007988 */ /* 0x000fe8000800040c */
[----:B------:R-:W-:Y:S04]  /*75a0*/  STS.U16 [R154+UR12+0x10600], R244 ;  /* 0x010600f49a007988 */ /* 0x000fe8000800040c */
[----:B------:R-:W-:Y:S04]  /*75b0*/  STS.U16 [R154+UR12+0x10a00], R248 ;  /* 0x010a00f89a007988 */ /* 0x000fe8000800040c */
[----:B------:R1:W-:Y:S01]  /*75c0*/  STS.U16 [R154+UR12+0x10e00], R252 ;  /* 0x010e00fc9a007988 */ /* 0x0003e2000800040c */
[----:B0-----:R-:W-:Y:S01]  /*75d0*/  IMAD.SHL.U32 R152, R152, 0x40, RZ ;  /* 0x0000004098987824 */ /* 0x001fe200078e00ff */
[----:B------:R0:W-:Y:S06]  /*75e0*/  MEMBAR.ALL.CTA ;  /* 0x0000000000007992 */ /* 0x0001ec0000008000 */
[----:B0-----:R-:W0:Y:S04]  /*75f0*/  FENCE.VIEW.ASYNC.S ;  /* 0x00000000000073c6 */ /* 0x001e280000000000 */
[----:B-1----:R-:W5:Y:S04]  /*7600*/  LDL R154, [R1+0x350] ;  /* 0x00035000019a7983 */ /* 0x002f680000100800 */
[----:B------:R-:W4:Y:S04]  /*7610*/  LDL.LU R161, [R1+0x324] ;  /* 0x0003240001a17983 */ /* 0x000f280000300800 */
[----:B------:R-:W3:Y:S04]  /*7620*/  LDL.LU R181, [R1+0x31c] ;  /* 0x00031c0001b57983 */ /* 0x000ee80000300800 */
[----:B------:R-:W2:Y:S01]  /*7630*/  LDL.LU R239, [R1+0x314] ;  /* 0x0003140001ef7983 */ /* 0x000ea20000300800 */
[----:B------:R-:W-:-:S03]  /*7640*/  IMAD.SHL.U32 R152, R152, 0x2, RZ ;  /* 0x0000000298987824 */ /* 0x000fc600078e00ff */
[----:B------:R-:W5:Y:S04]  /*7650*/  LDL.LU R241, [R1+0x30c] ;  /* 0x00030c0001f17983 */ /* 0x000f680000300800 */
[----:B------:R-:W5:Y:S04]  /*7660*/  LDL.LU R203, [R1+0x304] ;  /* 0x0003040001cb7983 */ /* 0x000f680000300800 */
[----:B------:R-:W5:Y:S04]  /*7670*/  LDL.LU R209, [R1+0x2fc] ;  /* 0x0002fc0001d17983 */ /* 0x000f680000300800 */
[----:B------:R-:W5:Y:S04]  /*7680*/  LDL.LU R160, [R1+0x320] ;  /* 0x0003200001a07983 */ /* 0x000f680000300800 */
[----:B------:R-:W5:Y:S04]  /*7690*/  LDL.LU R211, [R1+0x2f4] ;  /* 0x0002f40001d37983 */ /* 0x000f680000300800 */
[----:B------:R-:W5:Y:S04]  /*76a0*/  LDL.LU R233, [R1+0x318] ;  /* 0x0003180001e97983 */ /* 0x000f680000300800 */
[----:B------:R-:W5:Y:S04]  /*76b0*/  LDL.LU R234, [R1+0x2ec] ;  /* 0x0002ec0001ea7983 */ /* 0x000f680000300800 */
[----:B------:R-:W5:Y:S01]  /*76c0*/  LDL.LU R212, [R1+0x310] ;  /* 0x0003100001d47983 */ /* 0x000f620000300800 */
[----:B0-----:R-:W-:Y:S01]  /*76d0*/  BAR.SYNC.DEFER_BLOCKING 0x0 ;  /* 0x0000000000007b1d */ /* 0x001fe20000010000 */
[----:B----4-:R-:W-:-:S05]  /*76e0*/  IADD3 R161, P3, R161, R152, RZ ;  /* 0x00000098a1a17210 */ /* 0x010fca0007f7e0ff */
[----:B------:R0:W-:Y:S04]  /*76f0*/  STL [R1+0x324], R161 ;  /* 0x000324a101007387 */ /* 0x0001e80000100800 */
[----:B------:R-:W4:Y:S04]  /*7700*/  LDL.LU R210, [R1+0x2e4] ;  /* 0x0002e40001d27983 */ /* 0x000f280000300800 */
        /* <DEDUP_REMOVED lines=10> */
[----:B0-----:R-:W4:Y:S01]  /*77b0*/  LDL.LU R161, [R1+0x2e0] ;  /* 0x0002e00001a17983 */ /* 0x001f220000300800 */
[----:B---3--:R-:W-:-:S02]  /*77c0*/  IADD3 R181, P4, R181, R152, RZ ;  /* 0x00000098b5b57210 */ /* 0x008fc40007f9e0ff */
[-C--:B--2---:R-:W-:Y:S01]  /*77d0*/  IADD3 R239, P5, R239, R152.reuse, RZ ;  /* 0x00000098efef7210 */ /* 0x084fe20007fbe0ff */
[----:B------:R-:W2:Y:S01]  /*77e0*/  LDL.LU R174, [R1+0x2b4] ;  /* 0x0002b40001ae7983 */ /* 0x000ea20000300800 */
[-C--:B------:R-:W-:Y:S02]  /*77f0*/  IADD3 R158, P1, R158, R152.reuse, RZ ;  /* 0x000000989e9e7210 */ /* 0x080fe40007f3e0ff */
[-C--:B-----5:R-:W-:Y:S01]  /*7800*/  IADD3 R241, P6, R241, R152.reuse, RZ ;  /* 0x00000098f1f17210 */ /* 0x0a0fe20007fde0ff */
[----:B------:R-:W3:Y:S01]  /*7810*/  LDL.LU R172, [R1+0x2d8] ;  /* 0x0002d80001ac7983 */ /* 0x000ee20000300800 */
[----:B------:R-:W-:-:S03]  /*7820*/  IADD3 R209, P2, R209, R152, RZ ;  /* 0x00000098d1d17210 */ /* 0x000fc60007f5e0ff */
[----:B------:R-:W5:Y:S01]  /*7830*/  LDL.LU R179, [R1+0x2ac] ;  /* 0x0002ac0001b37983 */ /* 0x000f620000300800 */
[----:B------:R-:W-:-:S03]  /*7840*/  IMAD.X R159, R159, 0x1, R153, P1 ;  /* 0x000000019f9f7824 */ /* 0x000fc600008e0699 */
[----:B------:R-:W-:Y:S01]  /*7850*/  STL [R1+0x31c], R181 ;  /* 0x00031cb501007387 */ /* 0x000fe20000100800 */
[----:B------:R-:W-:-:S03]  /*7860*/  IADD3 R203, P1, R203, R152, RZ ;  /* 0x00000098cbcb7210 */ /* 0x000fc60007f3e0ff */
[----:B------:R0:W-:Y:S01]  /*7870*/  STL [R1+0x314], R239 ;  /* 0x000314ef01007387 */ /* 0x0001e20000100800 */
[--C-:B------:R-:W-:Y:S01]  /*7880*/  IMAD.X R160, R160, 0x1, R153.reuse, P3 ;  /* 0x00000001a0a07824 */ /* 0x100fe200018e0699 */
[-C--:B------:R-:W-:Y:S02]  /*7890*/  IADD3 R211, P3, R211, R152.reuse, RZ ;  /* 0x00000098d3d37210 */ /* 0x080fe40007f7e0ff */
[----:B0-----:R-:W5:Y:S04]  /*78a0*/  LDL.LU R239, [R1+0x2d0] ;  /* 0x0002d00001ef7983 */ /* 0x001f680000300800 */
[----:B------:R-:W5:Y:S04]  /*78b0*/  LDL.LU R181, [R1+0x2a4] ;  /* 0x0002a40001b57983 */ /* 0x000f680000300800 */
[----:B------:R0:W-:Y:S01]  /*78c0*/  STL [R1+0x30c], R241 ;  /* 0x00030cf101007387 */ /* 0x0001e20000100800 */
[----:B------:R-:W-:Y:S01]  /*78d0*/  IMAD.X R233, R233, 0x1, R153, P4 ;  /* 0x00000001e9e97824 */ /* 0x000fe200020e0699 */
[----:B------:R-:W-:-:S02]  /*78e0*/  IADD3 R234, P4, R234, R152, RZ ;  /* 0x00000098eaea7210 */ /* 0x000fc40007f9e0ff */
[----:B0-----:R-:W5:Y:S04]  /*78f0*/  LDL.LU R241, [R1+0x2c8] ;  /* 0x0002c80001f17983 */ /* 0x001f680000300800 */
[----:B------:R0:W-:Y:S01]  /*7900*/  STL [R1+0x2fc], R209 ;  /* 0x0002fcd101007387 */ /* 0x0001e20000100800 */
[----:B------:R-:W-:-:S03]  /*7910*/  IMAD.X R212, R212, 0x1, R153, P5 ;  /* 0x00000001d4d47824 */ /* 0x000fc600028e0699 */
[----:B0-----:R-:W5:Y:S04]  /*7920*/  LDL.LU R209, [R1+0x29c] ;  /* 0x00029c0001d17983 */ /* 0x001f680000300800 */
[----:B------:R-:W-:Y:S04]  /*7930*/  STL [R1+0x304], R203 ;  /* 0x000304cb01007387 */ /* 0x000fe80000100800 */
[----:B------:R0:W-:Y:S04]  /*7940*/  STL [R1+0x320], R160 ;  /* 0x000320a001007387 */ /* 0x0001e80000100800 */
[----:B0-----:R-:W5:Y:S04]  /*7950*/  LDL.LU R160, [R1+0x2c0] ;  /* 0x0002c00001a07983 */ /* 0x001f680000300800 */
[----:B------:R0:W-:Y:S04]  /*7960*/  STL [R1+0x2f4], R211 ;  /* 0x0002f4d301007387 */ /* 0x0001e80000100800 */
[----:B0-----:R-:W5:Y:S04]  /*7970*/  LDL.LU R211, [R1+0x294] ;  /* 0x0002940001d37983 */ /* 0x001f680000300800 */
[----:B------:R-:W-:Y:S04]  /*7980*/  STL [R1+0x318], R233 ;  /* 0x000318e901007387 */ /* 0x000fe80000100800 */
[----:B------:R-:W-:Y:S04]  /*7990*/  STL [R1+0x2ec], R234 ;  /* 0x0002ecea01007387 */ /* 0x000fe80000100800 */
[----:B------:R-:W-:Y:S01]  /*79a0*/  STL [R1+0x310], R212 ;  /* 0x000310d401007387 */ /* 0x000fe20000100800 */
[----:B----4-:R-:W-:Y:S01]  /*79b0*/  IADD3 R210, P5, R210, R152, RZ ;  /* 0x00000098d2d27210 */ /* 0x010fe20007fbe0ff */
[----:B------:R-:W-:-:S04]  /*79c0*/  IMAD.X R178, R178, 0x1, R153, P6 ;  /* 0x00000001b2b27824 */ /* 0x000fc800030e0699 */
[----:B------:R-:W-:Y:S01]  /*79d0*/  STL [R1+0x2e4], R210 ;  /* 0x0002e4d201007387 */ /* 0x000fe20000100800 */
[----:B------:R-:W-:-:S03]  /*79e0*/  IADD3 R176, P6, R176, R152, RZ ;  /* 0x00000098b0b07210 */ /* 0x000fc60007fde0ff */
[----:B------:R-:W-:Y:S01]  /*79f0*/  STL [R1+0x308], R178 ;  /* 0x000308b201007387 */ /* 0x000fe20000100800 */
[----:B------:R-:W-:-:S03]  /*7a00*/  IMAD.X R175, R175, 0x1, R153, P1 ;  /* 0x00000001afaf7824 */ /* 0x000fc600008e0699 */
        /* <DEDUP_REMOVED lines=13> */
[----:B------:R-:W-:-:S05]  /*7ae0*/  IMAD.X R161, R161, 0x1, R153, P5 ;  /* 0x00000001a1a17824 */ /* 0x000fca00028e0699 */
[----:B------:R0:W-:Y:S04]  /*7af0*/  STL [R1+0x2e0], R161 ;  /* 0x0002e0a101007387 */ /* 0x0001e80000100800 */
[----:B------:R-:W-:Y:S04]  /*7b00*/  STL [R1+0x2e8], R208 ;  /* 0x0002e8d001007387 */ /* 0x000fe80000100800 */
[----:B0-----:R-:W4:Y:S01]  /*7b10*/  LDL.LU R161, [R1+0x2b8] ;  /* 0x0002b80001a17983 */ /* 0x001f220000300800 */
[-C--:B------:R-:W-:Y:S01]  /*7b20*/  IADD3 R206, P4, R206, R152.reuse, RZ ;  /* 0x00000098cece7210 */ /* 0x080fe20007f9e0ff */
[----:B---3--:R-:W-:Y:S01]  /*7b30*/  IMAD.X R172, R172, 0x1, R153, P6 ;  /* 0x00000001acac7824 */ /* 0x008fe200030e0699 */
[----:B--2---:R-:W-:-:S02]  /*7b40*/  IADD3 R174, P5, R174, R152, RZ ;  /* 0x00000098aeae7210 */ /* 0x004fc40007fbe0ff */
[----:B-----5:R-:W-:Y:S01]  /*7b50*/  IADD3 R179, P6, R179, R152, RZ ;  /* 0x00000098b3b37210 */ /* 0x020fe20007fde0ff */
[----:B------:R-:W-:Y:S04]  /*7b60*/  STL [R1+0x2bc], R206 ;  /* 0x0002bcce01007387 */ /* 0x000fe80000100800 */
[----:B------:R-:W-:Y:S01]  /*7b70*/  STL [R1+0x2b4], R174 ;  /* 0x0002b4ae01007387 */ /* 0x000fe20000100800 */
[----:B------:R-:W-:-:S03]  /*7b80*/  IMAD.X R239, R239, 0x1, R153, P1 ;  /* 0x00000001efef7824 */ /* 0x000fc600008e0699 */
[----:B------:R-:W-:Y:S01]  /*7b90*/  STL [R1+0x2d8], R172 ;  /* 0x0002d8ac01007387 */ /* 0x000fe20000100800 */
[----:B------:R-:W-:-:S03]  /*7ba0*/  IADD3 R181, P1, R181, R152, RZ ;  /* 0x00000098b5b57210 */ /* 0x000fc60007f3e0ff */
[----:B------:R0:W-:Y:S04]  /*7bb0*/  STL [R1+0x2d0], R239 ;  /* 0x0002d0ef01007387 */ /* 0x0001e80000100800 */
[----:B------:R-:W-:Y:S04]  /*7bc0*/  STL [R1+0x2ac], R179 ;  /* 0x0002acb301007387 */ /* 0x000fe80000100800 */
[----:B0-----:R-:W2:Y:S01]  /*7bd0*/  LDL.LU R239, [R1+0x28c] ;  /* 0x00028c0001ef7983 */ /* 0x001ea20000300800 */
[----:B------:R-:W-:-:S05]  /*7be0*/  IMAD.X R241, R241, 0x1, R153, P2 ;  /* 0x00000001f1f17824 */ /* 0x000fca00010e0699 */
[----:B------:R0:W-:Y:S01]  /*7bf0*/  STL [R1+0x2c8], R241 ;  /* 0x0002c8f101007387 */ /* 0x0001e20000100800 */
[----:B------:R-:W-:-:S03]  /*7c00*/  IADD3 R209, P2, R209, R152, RZ ;  /* 0x00000098d1d17210 */ /* 0x000fc60007f5e0ff */
[----:B0-----:R-:W3:Y:S04]  /*7c10*/  LDL.LU R241, [R1+0x2b0] ;  /* 0x0002b00001f17983 */ /* 0x001ee80000300800 */
[----:B------:R-:W-:Y:S04]  /*7c20*/  STL [R1+0x2a4], R181 ;  /* 0x0002a4b501007387 */ /* 0x000fe80000100800 */
[----:B------:R-:W5:Y:S01]  /*7c30*/  LDL.LU R203, [R1+0x284] ;  /* 0x0002840001cb7983 */ /* 0x000f620000300800 */
[----:B------:R-:W-:-:S05]  /*7c40*/  IMAD.X R160, R160, 0x1, R153, P3 ;  /* 0x00000001a0a07824 */ /* 0x000fca00018e0699 */
[----:B------:R0:W-:Y:S04]  /*7c50*/  STL [R1+0x2c0], R160 ;  /* 0x0002c0a001007387 */ /* 0x0001e80000100800 */
[----:B------:R1:W-:Y:S01]  /*7c60*/  STL [R1+0x29c], R209 ;  /* 0x00029cd101007387 */ /* 0x0003e20000100800 */
[----:B------:R-:W-:-:S03]  /*7c70*/  IADD3 R211, P3, R211, R152, RZ ;  /* 0x00000098d3d37210 */ /* 0x000fc60007f7e0ff */
[----:B0-----:R-:W5:Y:S04]  /*7c80*/  LDL.LU R160, [R1+0x2a8] ;  /* 0x0002a80001a07983 */ /* 0x001f680000300800 */
[----:B------:R-:W5:Y:S04]  /*7c90*/  LDL.LU R233, [R1+0x27c] ;  /* 0x00027c0001e97983 */ /* 0x000f680000300800 */
[----:B------:R-:W5:Y:S04]  /*7ca0*/  LDL.LU R234, [R1+0x2a0] ;  /* 0x0002a00001ea7983 */ /* 0x000f680000300800 */
[----:B------:R-:W5:Y:S04]  /*7cb0*/  LDL.LU R212, [R1+0x274] ;  /* 0x0002740001d47983 */ /* 0x000f680000300800 */
[----:B------:R-:W-:Y:S04]  /*7cc0*/  STL [R1+0x294], R211 ;  /* 0x000294d301007387 */ /* 0x000fe80000100800 */
[----:B------:R-:W5:Y:S04]  /*7cd0*/  LDL.LU R210, [R1+0x298] ;  /* 0x0002980001d27983 */ /* 0x000f680000300800 */
        /* <DEDUP_REMOVED lines=10> */
[----:B-1----:R-:W5:Y:S04]  /*7d80*/  LDL.LU R209, [R1+0x244] ;  /* 0x0002440001d17983 */ /* 0x002f680000300800 */
[----:B------:R-:W5:Y:S04]  /*7d90*/  LDL.LU R174, [R1+0x268] ;  /* 0x0002680001ae7983 */ /* 0x000f680000300800 */
[----:B------:R-:W5:Y:S01]  /*7da0*/  LDL.LU R172, [R1+0x23c] ;  /* 0x00023c0001ac7983 */ /* 0x000f620000300800 */
[----:B----4-:R-:W-:-:S05]  /*7db0*/  IMAD.X R161, R161, 0x1, R153, P4 ;  /* 0x00000001a1a17824 */ /* 0x010fca00020e0699 */
[----:B------:R0:W-:Y:S04]  /*7dc0*/  STL [R1+0x2b8], R161 ;  /* 0x0002b8a101007387 */ /* 0x0001e80000100800 */
[----:B0-----:R-:W4:Y:S04]  /*7dd0*/  LDL.LU R161, [R1+0x260] ;  /* 0x0002600001a17983 */ /* 0x001f280000300800 */
[----:B------:R-:W4:Y:S04]  /*7de0*/  LDL.LU R211, [R1+0x234] ;  /* 0x0002340001d37983 */ /* 0x000f280000300800 */
[----:B------:R-:W4:Y:S04]  /*7df0*/  LDL.LU R179, [R1+0x258] ;  /* 0x0002580001b37983 */ /* 0x000f280000300800 */
[----:B------:R-:W4:Y:S01]  /*7e00*/  LDL.LU R181, [R1+0x22c] ;  /* 0x00022c0001b57983 */ /* 0x000f220000300800 */
[----:B--2---:R-:W-:-:S05]  /*7e10*/  IADD3 R239, P4, R239, R152, RZ ;  /* 0x00000098efef7210 */ /* 0x004fca0007f9e0ff */
[----:B------:R0:W-:Y:S04]  /*7e20*/  STL [R1+0x28c], R239 ;  /* 0x00028cef01007387 */ /* 0x0001e80000100800 */
[----:B0-----:R-:W2:Y:S01]  /*7e30*/  LDL.LU R239, [R1+0x250] ;  /* 0x0002500001ef7983 */ /* 0x001ea20000300800 */
[----:B---3--:R-:W-:-:S05]  /*7e40*/  IMAD.X R241, R241, 0x1, R153, P5 ;  /* 0x00000001f1f17824 */ /* 0x008fca00028e0699 */
[----:B------:R0:W-:Y:S01]  /*7e50*/  STL [R1+0x2b0], R241 ;  /* 0x0002b0f101007387 */ /* 0x0001e20000100800 */
[----:B-----5:R-:W-:-:S03]  /*7e60*/  IADD3 R203, P5, R203, R152, RZ ;  /* 0x00000098cbcb7210 */ /* 0x020fc60007fbe0ff */
[----:B0-----:R-:W3:Y:S01]  /*7e70*/  LDL.LU R241, [R1+0x224] ;  /* 0x0002240001f17983 */ /* 0x001ee20000300800 */
[----:B------:R-:W-:Y:S01]  /*7e80*/  IMAD.X R160, R160, 0x1, R153, P6 ;  /* 0x00000001a0a07824 */ /* 0x000fe200030e0699 */
[----:B------:R-:W-:-:S04]  /*7e90*/  IADD3 R233, P6, R233, R152, RZ ;  /* 0x00000098e9e97210 */ /* 0x000fc80007fde0ff */
[----:B------:R0:W-:Y:S01]  /*7ea0*/  STL [R1+0x2a8], R160 ;  /* 0x0002a8a001007387 */ /* 0x0001e20000100800 */
[----:B------:R-:W-:-:S03]  /*7eb0*/  IMAD.X R234, R234, 0x1, R153, P1 ;  /* 0x00000001eaea7824 */ /* 0x000fc600008e0699 */
[----:B------:R-:W-:Y:S01]  /*7ec0*/  STL [R1+0x284], R203 ;  /* 0x000284cb01007387 */ /* 0x000fe20000100800 */
[----:B------:R-:W-:-:S03]  /*7ed0*/  IADD3 R212, P1, R212, R152, RZ ;  /* 0x00000098d4d47210 */ /* 0x000fc60007f3e0ff */
[----:B0-----:R-:W5:Y:S01]  /*7ee0*/  LDL.LU R160, [R1+0x248] ;  /* 0x0002480001a07983 */ /* 0x001f620000300800 */
        /* <DEDUP_REMOVED lines=25> */
[----:B------:R0:W-:Y:S04]  /*8080*/  STL [R1+0x244], R209 ;  /* 0x000244d101007387 */ /* 0x0001e80000100800 */
[----:B------:R-:W-:Y:S04]  /*8090*/  STL [R1+0x24c], R208 ;  /* 0x00024cd001007387 */ /* 0x000fe80000100800 */
[----:B0-----:R-:W5:Y:S04]  /*80a0*/  LDL.LU R209, [R1+0x21c] ;  /* 0x00021c0001d17983 */ /* 0x001f680000300800 */
[----:B------:R-:W-:Y:S01]  /*80b0*/  STL [R1+0x270], R206 ;  /* 0x000270ce01007387 */ /* 0x000fe20000100800 */
[----:B----4-:R-:W-:-:S05]  /*80c0*/  IMAD.X R161, R161, 0x1, R153, P3 ;  /* 0x00000001a1a17824 */ /* 0x010fca00018e0699 */
[----:B------:R0:W-:Y:S04]  /*80d0*/  STL [R1+0x260], R161 ;  /* 0x000260a101007387 */ /* 0x0001e80000100800 */
[----:B------:R-:W-:Y:S04]  /*80e0*/  STL [R1+0x268], R174 ;  /* 0x000268ae01007387 */ /* 0x000fe80000100800 */
[----:B0-----:R-:W4:Y:S01]  /*80f0*/  LDL.LU R161, [R1+0x240] ;  /* 0x0002400001a17983 */ /* 0x001f220000300800 */
[-C--:B------:R-:W-:Y:S02]  /*8100*/  IADD3 R172, P2, R172, R152.reuse, RZ ;  /* 0x00000098acac7210 */ /* 0x080fe40007f5e0ff */
[-C--:B------:R-:W-:Y:S01]  /*8110*/  IADD3 R211, P3, R211, R152.reuse, RZ ;  /* 0x00000098d3d37210 */ /* 0x080fe20007f7e0ff */
[--C-:B------:R-:W-:Y:S01]  /*8120*/  IMAD.X R179, R179, 0x1, R153.reuse, P4 ;  /* 0x00000001b3b37824 */ /* 0x100fe200020e0699 */
[----:B------:R-:W-:Y:S01]  /*8130*/  IADD3 R181, P4, R181, R152, RZ ;  /* 0x00000098b5b57210 */ /* 0x000fe20007f9e0ff */
[----:B------:R-:W-:Y:S04]  /*8140*/  STL [R1+0x23c], R172 ;  /* 0x00023cac01007387 */ /* 0x000fe80000100800 */
[----:B------:R0:W-:Y:S01]  /*8150*/  STL [R1+0x234], R211 ;  /* 0x000234d301007387 */ /* 0x0001e20000100800 */
[----:B--2---:R-:W-:-:S03]  /*8160*/  IMAD.X R239, R239, 0x1, R153, P5 ;  /* 0x00000001efef7824 */ /* 0x004fc600028e0699 */
[----:B0-----:R-:W2:Y:S04]  /*8170*/  LDL.LU R211, [R1+0x214] ;  /* 0x0002140001d37983 */ /* 0x001ea80000300800 */
[----:B------:R0:W-:Y:S04]  /*8180*/  STL [R1+0x250], R239 ;  /* 0x000250ef01007387 */ /* 0x0001e80000100800 */
[----:B------:R-:W-:Y:S01]  /*8190*/  STL [R1+0x258], R179 ;  /* 0x000258b301007387 */ /* 0x000fe20000100800 */
[----:B---3--:R-:W-:-:S03]  /*81a0*/  IADD3 R241, P5, R241, R152, RZ ;  /* 0x00000098f1f17210 */ /* 0x008fc60007fbe0ff */
[----:B0-----:R-:W3:Y:S04]  /*81b0*/  LDL.LU R239, [R1+0x238] ;  /* 0x0002380001ef7983 */ /* 0x001ee80000300800 */
[----:B------:R-:W-:Y:S04]  /*81c0*/  STL [R1+0x22c], R181 ;  /* 0x00022cb501007387 */ /* 0x000fe80000100800 */
[----:B------:R-:W3:Y:S04]  /*81d0*/  LDL.LU R201, [R1+0x20c] ;  /* 0x00020c0001c97983 */ /* 0x000ee80000300800 */
[----:B------:R-:W3:Y:S04]  /*81e0*/  LDL.LU R203, [R1+0x230] ;  /* 0x0002300001cb7983 */ /* 0x000ee80000300800 */
[----:B------:R0:W-:Y:S04]  /*81f0*/  STL [R1+0x224], R241 ;  /* 0x000224f101007387 */ /* 0x0001e80000100800 */
[----:B0-----:R-:W3:Y:S04]  /*8200*/  LDL.LU R241, [R1+0x204] ;  /* 0x0002040001f17983 */ /* 0x001ee80000300800 */
[----:B------:R-:W3:Y:S01]  /*8210*/  LDL.LU R233, [R1+0x228] ;  /* 0x0002280001e97983 */ /* 0x000ee20000300800 */
[----:B-----5:R-:W-:-:S03]  /*8220*/  IMAD.X R160, R160, 0x1, R153, P6 ;  /* 0x00000001a0a07824 */ /* 0x020fc600030e0699 */
[----:B------:R-:W5:Y:S04]  /*8230*/  LDL.LU R234, [R1+0x1fc] ;  /* 0x0001fc0001ea7983 */ /* 0x000f680000300800 */
[----:B------:R-:W5:Y:S04]  /*8240*/  LDL.LU R212, [R1+0x220] ;  /* 0x0002200001d47983 */ /* 0x000f680000300800 */
[----:B------:R0:W-:Y:S04]  /*8250*/  STL [R1+0x248], R160 ;  /* 0x000248a001007387 */ /* 0x0001e80000100800 */
        /* <DEDUP_REMOVED lines=11> */
[----:B0-----:R-:W5:Y:S04]  /*8310*/  LDL.LU R160, [R1+0x1f0] ;  /* 0x0001f00001a07983 */ /* 0x001f680000300800 */
[----:B------:R-:W5:Y:S01]  /*8320*/  LDL.LU R174, [R1+0x1c4] ;  /* 0x0001c40001ae7983 */ /* 0x000f620000300800 */
[----:B------:R-:W-:-:S03]  /*8330*/  IADD3 R209, P6, R209, R152, RZ ;  /* 0x00000098d1d17210 */ /* 0x000fc60007fde0ff */
[----:B------:R-:W5:Y:S04]  /*8340*/  LDL.LU R172, [R1+0x1e8] ;  /* 0x0001e80001ac7983 */ /* 0x000f680000300800 */
[----:B------:R-:W5:Y:S04]  /*8350*/  LDL.LU R179, [R1+0x1bc] ;  /* 0x0001bc0001b37983 */ /* 0x000f680000300800 */
[----:B------:R-:W-:Y:S01]  /*8360*/  STL [R1+0x21c], R209 ;  /* 0x00021cd101007387 */ /* 0x000fe20000100800 */
[----:B----4-:R-:W-:-:S05]  /*8370*/  IMAD.X R161, R161, 0x1, R153, P1 ;  /* 0x00000001a1a17824 */ /* 0x010fca00008e0699 */
[----:B------:R0:W-:Y:S04]  /*8380*/  STL [R1+0x240], R161 ;  /* 0x000240a101007387 */ /* 0x0001e80000100800 */
[----:B0-----:R-:W4:Y:S04]  /*8390*/  LDL.LU R161, [R1+0x1e0] ;  /* 0x0001e00001a17983 */ /* 0x001f280000300800 */
[----:B------:R-:W4:Y:S01]  /*83a0*/  LDL.LU R181, [R1+0x1b0] ;  /* 0x0001b00001b57983 */ /* 0x000f220000300800 */
[----:B--2---:R-:W-:-:S03]  /*83b0*/  IADD3 R211, P1, R211, R152, RZ ;  /* 0x00000098d3d37210 */ /* 0x004fc60007f3e0ff */
[----:B------:R-:W2:Y:S04]  /*83c0*/  LDL.LU R209, [R1+0x1d8] ;  /* 0x0001d80001d17983 */ /* 0x000ea80000300800 */
[----:B------:R0:W-:Y:S01]  /*83d0*/  STL [R1+0x214], R211 ;  /* 0x000214d301007387 */ /* 0x0001e20000100800 */
[----:B---3--:R-:W-:-:S03]  /*83e0*/  IMAD.X R239, R239, 0x1, R153, P2 ;  /* 0x00000001efef7824 */ /* 0x008fc600010e0699 */
[----:B0-----:R-:W3:Y:S04]  /*83f0*/  LDL.LU R211, [R1+0x1a8] ;  /* 0x0001a80001d37983 */ /* 0x001ee80000300800 */
[----:B------:R0:W-:Y:S01]  /*8400*/  STL [R1+0x238], R239 ;  /* 0x000238ef01007387 */ /* 0x0001e20000100800 */
[-C--:B------:R-:W-:Y:S01]  /*8410*/  IADD3 R201, P2, R201, R152.reuse, RZ ;  /* 0x00000098c9c97210 */ /* 0x080fe20007f5e0ff */
[--C-:B------:R-:W-:Y:S02]  /*8420*/  IMAD.X R203, R203, 0x1, R153.reuse, P3 ;  /* 0x00000001cbcb7824 */ /* 0x100fe400018e0699 */
[----:B0-----:R-:W3:Y:S01]  /*8430*/  LDL.LU R239, [R1+0x1d0] ;  /* 0x0001d00001ef7983 */ /* 0x001ee20000300800 */
[----:B------:R-:W-:Y:S01]  /*8440*/  IADD3 R241, P3, R241, R152, RZ ;  /* 0x00000098f1f17210 */ /* 0x000fe20007f7e0ff */
[----:B------:R-:W-:-:S04]  /*8450*/  IMAD.X R233, R233, 0x1, R153, P4 ;  /* 0x00000001e9e97824 */ /* 0x000fc800020e0699 */
[----:B------:R0:W-:Y:S01]  /*8460*/  STL [R1+0x204], R241 ;  /* 0x000204f101007387 */ /* 0x0001e20000100800 */
[----:B-----5:R-:W-:-:S03]  /*8470*/  IADD3 R234, P4, R234, R152, RZ ;  /* 0x00000098eaea7210 */ /* 0x020fc60007f9e0ff */
[----:B------:R-:W-:Y:S01]  /*8480*/  STL [R1+0x20c], R201 ;  /* 0x00020cc901007387 */ /* 0x000fe20000100800 */
[----:B------:R-:W-:-:S03]  /*8490*/  IMAD.X R212, R212, 0x1, R153, P5 ;  /* 0x00000001d4d47824 */ /* 0x000fc600028e0699 */
[----:B0-----:R-:W5:Y:S04]  /*84a0*/  LDL.LU R241, [R1+0x1a0] ;  /* 0x0001a00001f17983 */ /* 0x001f680000300800 */
        /* <DEDUP_REMOVED lines=21> */
[-C--:B------:R-:W-:Y:S01]  /*8600*/  IADD3 R206, P4, R206, R152.reuse, RZ ;  /* 0x00000098cece7210 */ /* 0x080fe20007f9e0ff */
[----:B------:R-:W-:Y:S02]  /*8610*/  IMAD.X R160, R160, 0x1, R153, P5 ;  /* 0x00000001a0a07824 */ /* 0x000fe400028e0699 */
[----:B------:R-:W-:Y:S01]  /*8620*/  STL [R1+0x200], R235 ;  /* 0x000200eb01007387 */ /* 0x000fe20000100800 */
[----:B------:R-:W-:-:S03]  /*8630*/  IADD3 R174, P5, R174, R152, RZ ;  /* 0x00000098aeae7210 */ /* 0x000fc60007fbe0ff */
[----:B------:R-:W-:Y:S01]  /*8640*/  STL [R1+0x1d4], R237 ;  /* 0x0001d4ed01007387 */ /* 0x000fe20000100800 */
[----:B------:R-:W-:-:S03]  /*8650*/  IMAD.X R172, R172, 0x1, R153, P6 ;  /* 0x00000001acac7824 */ /* 0x000fc600030e0699 */
[----:B------:R0:W-:Y:S04]  /*8660*/  STL [R1+0x1f0], R160 ;  /* 0x0001f0a001007387 */ /* 0x0001e80000100800 */
[----:B------:R-:W-:Y:S01]  /*8670*/  STL [R1+0x1f8], R208 ;  /* 0x0001f8d001007387 */ /* 0x000fe20000100800 */
[----:B------:R-:W-:-:S03]  /*8680*/  IADD3 R179, P6, R179, R152, RZ ;  /* 0x00000098b3b37210 */ /* 0x000fc60007fde0ff */
[----:B0-----:R-:W5:Y:S04]  /*8690*/  LDL.LU R160, [R1+0x1c8] ;  /* 0x0001c80001a07983 */ /* 0x001f680000300800 */
[----:B------:R-:W-:Y:S04]  /*86a0*/  STL [R1+0x1cc], R206 ;  /* 0x0001ccce01007387 */ /* 0x000fe80000100800 */
[----:B------:R-:W-:Y:S04]  /*86b0*/  STL [R1+0x1c4], R174 ;  /* 0x0001c4ae01007387 */ /* 0x000fe80000100800 */
[----:B------:R-:W-:Y:S01]  /*86c0*/  STL [R1+0x1e8], R172 ;  /* 0x0001e8ac01007387 */ /* 0x000fe20000100800 */
[----:B----4-:R-:W-:-:S05]  /*86d0*/  IMAD.X R161, R161, 0x1, R153, P1 ;  /* 0x00000001a1a17824 */ /* 0x010fca00008e0699 */
[----:B------:R0:W-:Y:S04]  /*86e0*/  STL [R1+0x1e0], R161 ;  /* 0x0001e0a101007387 */ /* 0x0001e80000100800 */
[----:B------:R-:W-:Y:S04]  /*86f0*/  STL [R1+0x1bc], R179 ;  /* 0x0001bcb301007387 */ /* 0x000fe80000100800 */
[----:B0-----:R-:W4:Y:S01]  /*8700*/  LDL.LU R161, [R1+0x198] ;  /* 0x0001980001a17983 */ /* 0x001f220000300800 */
[----:B--2---:R-:W-:Y:S01]  /*8710*/  IMAD.X R209, R209, 0x1, R153, P2 ;  /* 0x00000001d1d17824 */ /* 0x004fe200010e0699 */
[----:B------:R-:W-:-:S04]  /*8720*/  IADD3 R181, P1, R181, R152, RZ ;  /* 0x00000098b5b57210 */ /* 0x000fc80007f3e0ff */
[----:B------:R0:W-:Y:S01]  /*8730*/  STL [R1+0x1d8], R209 ;  /* 0x0001d8d101007387 */ /* 0x0001e20000100800 */
[----:B---3--:R-:W-:-:S03]  /*8740*/  IADD3 R211, P2, R211, R152, RZ ;  /* 0x00000098d3d37210 */ /* 0x008fc60007f5e0ff */
[----:B------:R-:W-:Y:S04]  /*8750*/  STL [R1+0x1b0], R181 ;  /* 0x0001b0b501007387 */ /* 0x000fe80000100800 */
[----:B0-----:R-:W2:Y:S04]  /*8760*/  LDL.LU R209, [R1+0x1c0] ;  /* 0x0001c00001d17983 */ /* 0x001ea80000300800 */
[----:B------:R-:W3:Y:S01]  /*8770*/  LDL.LU R201, [R1+0x190] ;  /* 0x0001900001c97983 */ /* 0x000ee20000300800 */
[----:B------:R-:W-:-:S03]  /*8780*/  IMAD.X R239, R239, 0x1, R153, P3 ;  /* 0x00000001efef7824 */ /* 0x000fc600018e0699 */
[----:B------:R0:W-:Y:S04]  /*8790*/  STL [R1+0x1a8], R211 ;  /* 0x0001a8d301007387 */ /* 0x0001e80000100800 */
[----:B------:R-:W3:Y:S04]  /*87a0*/  LDL.LU R203, [R1+0x1b4] ;  /* 0x0001b40001cb7983 */ /* 0x000ee80000300800 */
[----:B0-----:R-:W3:Y:S04]  /*87b0*/  LDL.LU R211, [R1+0x188] ;  /* 0x0001880001d37983 */ /* 0x001ee80000300800 */
[----:B------:R0:W-:Y:S04]  /*87c0*/  STL [R1+0x1d0], R239 ;  /* 0x0001d0ef01007387 */ /* 0x0001e80000100800 */
[----:B------:R-:W3:Y:S01]  /*87d0*/  LDL.LU R233, [R1+0x1ac] ;  /* 0x0001ac0001e97983 */ /* 0x000ee20000300800 */
[----:B-----5:R-:W-:-:S03]  /*87e0*/  IADD3 R241, P3, R241, R152, RZ ;  /* 0x00000098f1f17210 */ /* 0x020fc60007f7e0ff */
        /* <DEDUP_REMOVED lines=15> */
[----:B------:R-:W5:Y:S04]  /*88e0*/  LDL.LU R174, [R1+0x148] ;  /* 0x0001480001ae7983 */ /* 0x000f680000300800 */
[----:B------:R-:W5:Y:S01]  /*88f0*/  LDL.LU R172, [R1+0x16c] ;  /* 0x00016c0001ac7983 */ /* 0x000f620000300800 */
[----:B------:R-:W-:-:S03]  /*8900*/  IMAD.X R160, R160, 0x1, R153, P4 ;  /* 0x00000001a0a07824 */ /* 0x000fc600020e0699 */
[----:B------:R-:W5:Y:S04]  /*8910*/  LDL.LU R179, [R1+0x140] ;  /* 0x0001400001b37983 */ /* 0x000f680000300800 */
[----:B------:R0:W-:Y:S04]  /*8920*/  STL [R1+0x1c8], R160 ;  /* 0x0001c8a001007387 */ /* 0x0001e80000100800 */
[----:B------:R-:W5:Y:S04]  /*8930*/  LDL.LU R181, [R1+0x164] ;  /* 0x0001640001b57983 */ /* 0x000f680000300800 */
[----:B-1----:R-:W5:Y:S04]  /*8940*/  LDL.LU R241, [R1+0x138] ;  /* 0x0001380001f17983 */ /* 0x002f680000300800 */
[----:B0-----:R-:W5:Y:S01]  /*8950*/  LDL.LU R160, [R1+0x15c] ;  /* 0x00015c0001a07983 */ /* 0x001f620000300800 */
[----:B----4-:R-:W-:-:S05]  /*8960*/  IADD3 R161, P4, R161, R152, RZ ;  /* 0x00000098a1a17210 */ /* 0x010fca0007f9e0ff */
[----:B------:R0:W-:Y:S04]  /*8970*/  STL [R1+0x198], R161 ;  /* 0x000198a101007387 */ /* 0x0001e80000100800 */
[----:B0-----:R-:W4:Y:S01]  /*8980*/  LDL.LU R161, [R1+0x130] ;  /* 0x0001300001a17983 */ /* 0x001f220000300800 */
[----:B--2---:R-:W-:Y:S01]  /*8990*/  IMAD.X R209, R209, 0x1, R153, P5 ;  /* 0x00000001d1d17824 */ /* 0x004fe200028e0699 */
[----:B---3--:R-:W-:-:S04]  /*89a0*/  IADD3 R201, P5, R201, R152, RZ ;  /* 0x00000098c9c97210 */ /* 0x008fc80007fbe0ff */
[----:B------:R0:W-:Y:S01]  /*89b0*/  STL [R1+0x1c0], R209 ;  /* 0x0001c0d101007387 */ /* 0x0001e20000100800 */
[----:B------:R-:W-:-:S03]  /*89c0*/  IMAD.X R203, R203, 0x1, R153, P6 ;  /* 0x00000001cbcb7824 */ /* 0x000fc600030e0699 */
[----:B0-----:R-:W2:Y:S01]  /*89d0*/  LDL.LU R209, [R1+0x154] ;  /* 0x0001540001d17983 */ /* 0x001ea20000300800 */
[----:B------:R-:W-:-:S05]  /*89e0*/  IADD3 R211, P6, R211, R152, RZ ;  /* 0x00000098d3d37210 */ /* 0x000fca0007fde0ff */
[----:B------:R0:W-:Y:S01]  /*89f0*/  STL [R1+0x188], R211 ;  /* 0x000188d301007387 */ /* 0x0001e20000100800 */
[----:B------:R-:W-:-:S03]  /*8a00*/  IMAD.X R233, R233, 0x1, R153, P1 ;  /* 0x00000001e9e97824 */ /* 0x000fc600008e0699 */
[----:B------:R-:W-:Y:S01]  /*8a10*/  STL [R1+0x190], R201 ;  /* 0x000190c901007387 */ /* 0x000fe20000100800 */
[----:B-----5:R-:W-:-:S03]  /*8a20*/  IADD3 R234, P1, R234, R152, RZ ;  /* 0x00000098eaea7210 */ /* 0x020fc60007f3e0ff */
[----:B0-----:R-:W3:Y:S01]  /*8a30*/  LDL.LU R211, [R1+0x128] ;  /* 0x0001280001d37983 */ /* 0x001ee20000300800 */
        /* <DEDUP_REMOVED lines=37> */
[----:B------:R-:W-:Y:S04]  /*8c90*/  STL [R1+0x16c], R172 ;  /* 0x00016cac01007387 */ /* 0x000fe80000100800 */
[----:B------:R0:W-:Y:S04]  /*8ca0*/  STL [R1+0x138], R241 ;  /* 0x000138f101007387 */ /* 0x0001e80000100800 */
[----:B------:R-:W-:Y:S04]  /*8cb0*/  STL [R1+0x140], R179 ;  /* 0x000140b301007387 */ /* 0x000fe80000100800 */
[----:B0-----:R-:W5:Y:S04]  /*8cc0*/  LDL.LU R241, [R1+0x120] ;  /* 0x0001200001f17983 */ /* 0x001f680000300800 */
[----:B------:R-:W-:Y:S04]  /*8cd0*/  STL [R1+0x164], R181 ;  /* 0x000164b501007387 */ /* 0x000fe80000100800 */
[----:B------:R0:W-:Y:S04]  /*8ce0*/  STL [R1+0x15c], R160 ;  /* 0x00015ca001007387 */ /* 0x0001e80000100800 */
[----:B0-----:R-:W5:Y:S01]  /*8cf0*/  LDL.LU R160, [R1+0x144] ;  /* 0x0001440001a07983 */ /* 0x001f620000300800 */
[----:B----4-:R-:W-:-:S05]  /*8d00*/  IADD3 R161, P5, R161, R152, RZ ;  /* 0x00000098a1a17210 */ /* 0x010fca0007fbe0ff */
[----:B------:R0:W-:Y:S04]  /*8d10*/  STL [R1+0x130], R161 ;  /* 0x000130a101007387 */ /* 0x0001e80000100800 */
[----:B0-----:R-:W4:Y:S01]  /*8d20*/  LDL.LU R161, [R1+0x118] ;  /* 0x0001180001a17983 */ /* 0x001f220000300800 */
[----:B--2---:R-:W-:-:S03]  /*8d30*/  IMAD.X R209, R209, 0x1, R153, P6 ;  /* 0x00000001d1d17824 */ /* 0x004fc600030e0699 */
[----:B------:R-:W2:Y:S04]  /*8d40*/  LDL.LU R201, [R1+0x13c] ;  /* 0x00013c0001c97983 */ /* 0x000ea80000300800 */
[----:B------:R-:W2:Y:S04]  /*8d50*/  LDL.LU R203, [R1+0x110] ;  /* 0x0001100001cb7983 */ /* 0x000ea80000300800 */
[----:B------:R0:W-:Y:S01]  /*8d60*/  STL [R1+0x154], R209 ;  /* 0x000154d101007387 */ /* 0x0001e20000100800 */
[----:B---3--:R-:W-:-:S03]  /*8d70*/  IADD3 R211, P6, R211, R152, RZ ;  /* 0x00000098d3d37210 */ /* 0x008fc60007fde0ff */
[----:B0-----:R-:W3:Y:S04]  /*8d80*/  LDL.LU R209, [R1+0x134] ;  /* 0x0001340001d17983 */ /* 0x001ee80000300800 */
[----:B------:R-:W2:Y:S04]  /*8d90*/  LDL.LU R233, [R1+0x108] ;  /* 0x0001080001e97983 */ /* 0x000ea80000300800 */
[----:B------:R-:W2:Y:S04]  /*8da0*/  LDL.LU R234, [R1+0x12c] ;  /* 0x00012c0001ea7983 */ /* 0x000ea80000300800 */
[----:B------:R-:W2:Y:S04]  /*8db0*/  LDL.LU R212, [R1+0x100] ;  /* 0x0001000001d47983 */ /* 0x000ea80000300800 */
[----:B------:R0:W-:Y:S04]  /*8dc0*/  STL [R1+0x128], R211 ;  /* 0x000128d301007387 */ /* 0x0001e80000100800 */
[----:B------:R-:W2:Y:S04]  /*8dd0*/  LDL.LU R210, [R1+0x124] ;  /* 0x0001240001d27983 */ /* 0x000ea80000300800 */
        /* <DEDUP_REMOVED lines=10> */
[----:B------:R-:W2:Y:S01]  /*8e80*/  LDL.LU R174, [R1+0xd0] ;  /* 0x0000d00001ae7983 */ /* 0x000ea20000300800 */
[----:B-----5:R-:W-:-:S03]  /*8e90*/  IMAD.X R239, R239, 0x1, R153, P1 ;  /* 0x00000001efef7824 */ /* 0x020fc600008e0699 */
[----:B------:R-:W5:Y:S04]  /*8ea0*/  LDL.LU R172, [R1+0xf4] ;  /* 0x0000f40001ac7983 */ /* 0x000f680000300800 */
[----:B------:R-:W5:Y:S04]  /*8eb0*/  LDL.LU R179, [R1+0xc8] ;  /* 0x0000c80001b37983 */ /* 0x000f680000300800 */
[----:B------:R-:W5:Y:S04]  /*8ec0*/  LDL.LU R181, [R1+0xec] ;  /* 0x0000ec0001b57983 */ /* 0x000f680000300800 */
[----:B------:R1:W-:Y:S04]  /*8ed0*/  STL [R1+0x14c], R239 ;  /* 0x00014cef01007387 */ /* 0x0003e80000100800 */
[----:B0-----:R-:W5:Y:S04]  /*8ee0*/  LDL.LU R211, [R1+0xc0] ;  /* 0x0000c00001d37983 */ /* 0x001f680000300800 */
[----:B-1----:R-:W5:Y:S01]  /*8ef0*/  LDL.LU R239, [R1+0xe4] ;  /* 0x0000e40001ef7983 */ /* 0x002f620000300800 */
[----:B------:R-:W-:-:S05]  /*8f00*/  IADD3 R241, P1, R241, R152, RZ ;  /* 0x00000098f1f17210 */ /* 0x000fca0007f3e0ff */
[----:B------:R0:W-:Y:S04]  /*8f10*/  STL [R1+0x120], R241 ;  /* 0x000120f101007387 */ /* 0x0001e80000100800 */
[----:B0-----:R-:W5:Y:S01]  /*8f20*/  LDL.LU R241, [R1+0xb8] ;  /* 0x0000b80001f17983 */ /* 0x001f620000300800 */
[----:B------:R-:W-:-:S05]  /*8f30*/  IMAD.X R160, R160, 0x1, R153, P2 ;  /* 0x00000001a0a07824 */ /* 0x000fca00010e0699 */
[----:B------:R0:W-:Y:S04]  /*8f40*/  STL [R1+0x144], R160 ;  /* 0x000144a001007387 */ /* 0x0001e80000100800 */
[----:B0-----:R-:W5:Y:S01]  /*8f50*/  LDL.LU R160, [R1+0xdc] ;  /* 0x0000dc0001a07983 */ /* 0x001f620000300800 */
[----:B----4-:R-:W-:-:S05]  /*8f60*/  IADD3 R161, P2, R161, R152, RZ ;  /* 0x00000098a1a17210 */ /* 0x010fca0007f5e0ff */
[----:B------:R0:W-:Y:S04]  /*8f70*/  STL [R1+0x118], R161 ;  /* 0x000118a101007387 */ /* 0x0001e80000100800 */
[----:B0-----:R-:W4:Y:S01]  /*8f80*/  LDL.LU R161, [R1+0xb0] ;  /* 0x0000b00001a17983 */ /* 0x001f220000300800 */
[----:B------:R-:W-:-:S04]  /*8f90*/  USHF.L.U32 UR4, UR24, 0x7, URZ ;  /* 0x0000000718047899 */ /* 0x000fc8000800063f */
[----:B------:R-:W-:-:S04]  /*8fa0*/  ULOP3.LUT UR4, UR4, 0x200, URZ, 0xc0, !UPT ;  /* 0x0000020004047892 */ /* 0x000fc8000f8ec03f */
[----:B------:R-:W-:Y:S01]  /*8fb0*/  ULEA.HI UR4, UR12, UR4, URZ, 0x1c ;  /* 0x000000040c047291 */ /* 0x000fe2000f8fe03f */
[----:B------:R-:W-:-:S03]  /*8fc0*/  WARPGROUP.ARRIVE ;  /* 0x00000000000079c5 */ /* 0x000fc60000000000 */
[----:B------:R-:W-:Y:S01]  /*8fd0*/  ULOP3.LUT UR8, UR4, 0x3fff, URZ, 0xc0, !UPT ;  /* 0x00003fff04087892 */ /* 0x000fe2000f8ec03f */
[----:B------:R-:W-:-:S08]  /*8fe0*/  UMOV UR9, 0x40000040 ;  /* 0x4000004000097882 */ /* 0x000fd00000000000 */
[----:B------:R-:W-:Y:S01]  /*8ff0*/  HGMMA.64x32x16.F32.BF16 R72, gdesc[UR8].tnspA, R72 ;  /* 0x20600000084879f0 */ /* 0x000fe20008701848 */
[----:B------:R-:W-:Y:S01]  /*9000*/  UIADD3 UR8, UP0, UR8, 0x80, URZ ;  /* 0x0000008008087890 */ /* 0x000fe2000ff1e03f */
[----:B------:R-:W-:-:S03]  /*9010*/  UMOV UR4, URZ ;  /* 0x0000003f00047c82 */ /* 0x000fc60008000000 */
[----:B------:R-:W-:-:S03]  /*9020*/  UIADD3.X UR5, UR4, 0x40000040, URZ, UP0, !UPT ;  /* 0x4000004004057890 */ /* 0x000fc600087fe43f */
[----:B------:R-:W-:Y:S01]  /*9030*/  UMOV UR4, UR8 ;  /* 0x0000000800047c82 */ /* 0x000fe20008000000 */
[--C-:B---3--:R-:W-:Y:S02]  /*9040*/  IMAD.X R209, R209, 0x1, R153.reuse, P4 ;  /* 0x00000001d1d17824 */ /* 0x108fe400020e0699 */
[--C-:B--2---:R-:W-:Y:S01]  /*9050*/  IMAD.X R201, R201, 0x1, R153.reuse, P3 ;  /* 0x00000001c9c97824 */ /* 0x104fe200018e0699 */
[-C--:B------:R-:W-:Y:S01]  /*9060*/  IADD3 R203, P3, R203, R152.reuse, RZ ;  /* 0x00000098cbcb7210 */ /* 0x080fe20007f7e0ff */
[--C-:B------:R-:W-:Y:S01]  /*9070*/  IMAD.X R234, R234, 0x1, R153.reuse, P5 ;  /* 0x00000001eaea7824 */ /* 0x100fe200028e0699 */
[-C--:B------:R-:W-:Y:S01]  /*9080*/  IADD3 R233, P4, R233, R152.reuse, RZ ;  /* 0x00000098e9e97210 */ /* 0x080fe20007f9e0ff */
[----:B------:R-:W-:Y:S01]  /*9090*/  HGMMA.64x32x16.F32.BF16 R72, gdesc[UR4].tnspA, R72 ;  /* 0x20600000044879f0 */ /* 0x000fe20008701848 */
[----:B------:R0:W-:Y:S01]  /*90a0*/  STL [R1+0x134], R209 ;  /* 0x000134d101007387 */ /* 0x0001e20000100800 */
[----:B------:R-:W-:Y:S01]  /*90b0*/  IADD3 R212, P5, R212, R152, RZ ;  /* 0x00000098d4d47210 */ /* 0x000fe20007fbe0ff */
[----:B------:R-:W-:-:S02]  /*90c0*/  IMAD.X R210, R210, 0x1, R153, P6 ;  /* 0x00000001d2d27824 */ /* 0x000fc400030e0699 */
[----:B------:R-:W-:Y:S01]  /*90d0*/  STL [R1+0x13c], R201 ;  /* 0x00013cc901007387 */ /* 0x000fe20000100800 */
[-C--:B------:R-:W-:Y:S01]  /*90e0*/  IADD3 R178, P6, R178, R152.reuse, RZ ;  /* 0x00000098b2b27210 */ /* 0x080fe20007fde0ff */
[----:B------:R-:W-:Y:S01]  /*90f0*/  IMAD.X R176, R176, 0x1, R153, P1 ;  /* 0x00000001b0b07824 */ /* 0x000fe200008e0699 */
[----:B------:R-:W-:Y:S01]  /*9100*/  UIADD3.64 UR20, UR4, 0x80, URZ ;  /* 0x0000008004147897 */ /* 0x000fe2000fffe03f */
[----:B0-----:R-:W2:Y:S01]  /*9110*/  LDL.LU R209, [R1+0xd4] ;  /* 0x0000d40001d17983 */ /* 0x001ea20000300800 */
        /* <DEDUP_REMOVED lines=18> */
[----:B-----5:R-:W-:-:S03]  /*9240*/  IMAD.X R172, R172, 0x1, R153, P6 ;  /* 0x00000001acac7824 */ /* 0x020fc600030e0699 */
[----:B------:R-:W-:Y:S01]  /*9250*/  STL [R1+0xe8], R205 ;  /* 0x0000e8cd01007387 */ /* 0x000fe20000100800 */
[-C--:B------:R-:W-:Y:S01]  /*9260*/  IADD3 R179, P6, R179, R152.reuse, RZ ;  /* 0x00000098b3b37210 */ /* 0x080fe20007fde0ff */
[----:B------:R-:W-:Y:S02]  /*9270*/  IMAD.X R181, R181, 0x1, R153, P1 ;  /* 0x00000001b5b57824 */ /* 0x000fe400008e0699 */
[----:B------:R-:W-:Y:S01]  /*9280*/  STL [R1+0x10c], R207 ;  /* 0x00010ccf01007387 */ /* 0x000fe20000100800 */
[----:B------:R-:W-:-:S03]  /*9290*/  IADD3 R211, P1, R211, R152, RZ ;  /* 0x00000098d3d37210 */ /* 0x000fc60007f3e0ff */
[----:B------:R-:W-:Y:S01]  /*92a0*/  STL [R1+0xe0], R235 ;  /* 0x0000e0eb01007387 */ /* 0x000fe20000100800 */
[----:B------:R-:W-:Y:S03]  /*92b0*/  HGMMA.64x32x16.F32.BF16 R72, gdesc[UR20].tnspA, R72 ;  /* 0x20600000144879f0 */ /* 0x000fe60008701848 */
[----:B------:R-:W-:Y:S01]  /*92c0*/  STL [R1+0x104], R237 ;  /* 0x000104ed01007387 */ /* 0x000fe20000100800 */
[----:B------:R-:W-:-:S03]  /*92d0*/  IMAD.X R239, R239, 0x1, R153, P2 ;  /* 0x00000001efef7824 */ /* 0x000fc600010e0699 */
[----:B------:R-:W-:Y:S04]  /*92e0*/  STL [R1+0xd8], R208 ;  /* 0x0000d8d001007387 */ /* 0x000fe80000100800 */
[----:B------:R-:W-:Y:S01]  /*92f0*/  STL [R1+0xfc], R206 ;  /* 0x0000fcce01007387 */ /* 0x000fe20000100800 */
[----:B------:R-:W-:-:S03]  /*9300*/  IADD3 R241, P2, R241, R152, RZ ;  /* 0x00000098f1f17210 */ /* 0x000fc60007f5e0ff */
[----:B------:R-:W-:Y:S04]  /*9310*/  STL [R1+0xd0], R174 ;  /* 0x0000d0ae01007387 */ /* 0x000fe80000100800 */
[----:B------:R-:W-:Y:S01]  /*9320*/  STL [R1+0xf4], R172 ;  /* 0x0000f4ac01007387 */ /* 0x000fe20000100800 */
[----:B------:R-:W-:-:S03]  /*9330*/  IMAD.X R160, R160, 0x1, R153, P3 ;  /* 0x00000001a0a07824 */ /* 0x000fc600018e0699 */
[----:B------:R-:W-:Y:S04]  /*9340*/  STL [R1+0xc8], R179 ;  /* 0x0000c8b301007387 */ /* 0x000fe80000100800 */
[----:B------:R0:W-:Y:S04]  /*9350*/  STL [R1+0xc0], R211 ;  /* 0x0000c0d301007387 */ /* 0x0001e80000100800 */
[----:B------:R-:W-:Y:S04]  /*9360*/  STL [R1+0xec], R181 ;  /* 0x0000ecb501007387 */ /* 0x000fe80000100800 */
[----:B0-----:R-:W3:Y:S04]  /*9370*/  LDL.LU R211, [R1+0xa8] ;  /* 0x0000a80001d37983 */ /* 0x001ee80000300800 */
[----:B------:R0:W-:Y:S04]  /*9380*/  STL [R1+0xe4], R239 ;  /* 0x0000e4ef01007387 */ /* 0x0001e80000100800 */
[----:B0-----:R-:W5:Y:S04]  /*9390*/  LDL.LU R239, [R1+0xcc] ;  /* 0x0000cc0001ef7983 */ /* 0x001f680000300800 */
[----:B------:R0:W-:Y:S04]  /*93a0*/  STL [R1+0xb8], R241 ;  /* 0x0000b8f101007387 */ /* 0x0001e80000100800 */
[----:B0-----:R-:W5:Y:S04]  /*93b0*/  LDL.LU R241, [R1+0xa0] ;  /* 0x0000a00001f17983 */ /* 0x001f680000300800 */
[----:B------:R0:W-:Y:S04]  /*93c0*/  STL [R1+0xdc], R160 ;  /* 0x0000dca001007387 */ /* 0x0001e80000100800 */
[----:B0-----:R-:W5:Y:S01]  /*93d0*/  LDL.LU R160, [R1+0xc4] ;  /* 0x0000c40001a07983 */ /* 0x001f620000300800 */
[----:B------:R-:W-:-:S02]  /*93e0*/  UIADD3.64 UR16, UR4, 0x100, URZ ;  /* 0x0000010004107897 */ /* 0x000fc4000fffe03f */
[----:B------:R-:W-:-:S07]  /*93f0*/  UIADD3.64 UR8, UR4, 0x380, URZ ;  /* 0x0000038004087897 */ /* 0x000fce000fffe03f */
[----:B------:R-:W-:Y:S04]  /*9400*/  HGMMA.64x32x16.F32.BF16 R72, gdesc[UR16].tnspA, R72 ;  /* 0x20600000104879f0 */ /* 0x000fe80008701848 */
[----:B------:R-:W-:Y:S01]  /*9410*/  HGMMA.64x32x16.F32.BF16 R56, gdesc[UR8].tnspA, R56 ;  /* 0x20600000083879f0 */ /* 0x000fe20008701838 */
[----:B----4-:R-:W-:-:S05]  /*9420*/  IADD3 R161, P3, R161, R152, RZ ;  /* 0x00000098a1a17210 */ /* 0x010fca0007f7e0ff */
[----:B------:R0:W-:Y:S04]  /*9430*/  STL [R1+0xb0], R161 ;  /* 0x0000b0a101007387 */ /* 0x0001e80000100800 */
[----:B0-----:R-:W4:Y:S01]  /*9440*/  LDL.LU R161, [R1+0x98] ;  /* 0x0000980001a17983 */ /* 0x001f220000300800 */
[----:B------:R-:W-:Y:S01]  /*9450*/  UIADD3.64 UR28, UR4, 0x400, URZ ;  /* 0x00000400041c7897 */ /* 0x000fe2000fffe03f */
[----:B------:R-:W-:Y:S01]  /*9460*/  UMOV UR30, UR6 ;  /* 0x00000006001e7c82 */ /* 0x000fe20008000000 */
[----:B------:R-:W-:Y:S01]  /*9470*/  UMOV UR31, UR7 ;  /* 0x00000007001f7c82 */ /* 0x000fe20008000000 */
[----:B------:R-:W-:Y:S01]  /*9480*/  UIADD3.64 UR20, UR4, 0x480, URZ ;  /* 0x0000048004147897 */ /* 0x000fe2000fffe03f */
[----:B------:R-:W4:Y:S05]  /*9490*/  LDL.LU R201, [R1+0xbc] ;  /* 0x0000bc0001c97983 */ /* 0x000f2a0000300800 */
[----:B------:R-:W-:Y:S01]  /*94a0*/  HGMMA.64x32x16.F32.BF16 R56, gdesc[UR28].tnspA, R56 ;  /* 0x206000001c3879f0 */ /* 0x000fe20008701838 */
[----:B------:R-:W-:Y:S01]  /*94b0*/  UIADD3.64 UR16, UR4, 0x500, URZ ;  /* 0x0000050004107897 */ /* 0x000fe2000fffe03f */
[----:B------:R-:W4:Y:S01]  /*94c0*/  LDL.LU R203, [R1+0x90] ;  /* 0x0000900001cb7983 */ /* 0x000f220000300800 */
[----:B------:R-:W-:-:S02]  /*94d0*/  UIADD3.64 UR8, UR4, 0x780, URZ ;  /* 0x0000078004087897 */ /* 0x000fc4000fffe03f */
[----:B------:R-:W-:Y:S01]  /*94e0*/  UIADD3.64 UR28, UR4, 0x800, URZ ;  /* 0x00000800041c7897 */ /* 0x000fe2000fffe03f */
[----:B------:R-:W4:Y:S01]  /*94f0*/  LDL.LU R233, [R1+0xb4] ;  /* 0x0000b40001e97983 */ /* 0x000f220000300800 */
[----:B------:R-:W-:Y:S01]  /*9500*/  HGMMA.64x32x16.F32.BF16 R56, gdesc[UR20].tnspA, R56 ;  /* 0x20600000143879f0 */ /* 0x000fe20008701838 */
[----:B--2---:R-:W-:-:S03]  /*9510*/  IMAD.X R209, R209, 0x1, R153, P4 ;  /* 0x00000001d1d17824 */ /* 0x004fc600020e0699 */
[----:B------:R-:W-:Y:S04]  /*9520*/  HGMMA.64x32x16.F32.BF16 R56, gdesc[UR16].tnspA, R56 ;  /* 0x20600000103879f0 */ /* 0x000fe80008701838 */
[----:B------:R-:W-:Y:S01]  /*9530*/  HGMMA.64x32x16.F32.BF16 R40, gdesc[UR8].tnspA, R40 ;  /* 0x20600000082879f0 */ /* 0x000fe20008701828 */
[----:B------:R0:W-:Y:S04]  /*9540*/  STL [R1+0xd4], R209 ;  /* 0x0000d4d101007387 */ /* 0x0001e80000100800 */
[----:B------:R-:W2:Y:S01]  /*9550*/  LDL.LU R234, [R1+0x88] ;  /* 0x0000880001ea7983 */ /* 0x000ea20000300800 */
[----:B------:R-:W-:-:S03]  /*9560*/  UMOV UR30, UR6 ;  /* 0x00000006001e7c82 */ /* 0x000fc60008000000 */
[----:B------:R-:W2:Y:S01]  /*9570*/  LDL.LU R212, [R1+0xac] ;  /* 0x0000ac0001d47983 */ /* 0x000ea20000300800 */
[----:B------:R-:W-:-:S03]  /*9580*/  UMOV UR31, UR7 ;  /* 0x00000007001f7c82 */ /* 0x000fc60008000000 */
        /* <DEDUP_REMOVED lines=8> */
[----:B---3--:R-:W-:-:S03]  /*9610*/  IADD3 R211, P4, R211, R152, RZ ;  /* 0x00000098d3d37210 */ /* 0x008fc60007f9e0ff */
[----:B------:R-:W3:Y:S04]  /*9620*/  LDL.LU R237, [R1+0x60] ;  /* 0x0000600001ed7983 */ /* 0x000ee80000300800 */
[----:B------:R-:W3:Y:S01]  /*9630*/  LDL.LU R208, [R1+0x84] ;  /* 0x0000840001d07983 */ /* 0x000ee20000300800 */
[----:B-----5:R-:W-:-:S03]  /*9640*/  IMAD.X R239, R239, 0x1, R153, P5 ;  /* 0x00000001efef7824 */ /* 0x020fc600028e0699 */
[----:B------:R-:W5:Y:S04]  /*9650*/  LDL.LU R206, [R1+0x58] ;  /* 0x0000580001ce7983 */ /* 0x000f680000300800 */
[----:B------:R-:W5:Y:S01]  /*9660*/  LDL.LU R174, [R1+0x7c] ;  /* 0x00007c0001ae7983 */ /* 0x000f620000300800 */
[----:B------:R-:W-:Y:S03]  /*9670*/  HGMMA.64x32x16.F32.BF16 R40, gdesc[UR28].tnspA, R40 ;  /* 0x206000001c2879f0 */ /* 0x000fe60008701828 */
[----:B------:R-:W5:Y:S01]  /*9680*/  LDL.LU R172, [R1+0x50] ;  /* 0x0000500001ac7983 */ /* 0x000f620000300800 */
[----:B------:R-:W-:-:S03]  /*9690*/  IADD3 R241, P5, R241, R152, RZ ;  /* 0x00000098f1f17210 */ /* 0x000fc60007fbe0ff */
[----:B------:R-:W5:Y:S04]  /*96a0*/  LDL.LU R179, [R1+0x74] ;  /* 0x0000740001b37983 */ /* 0x000f680000300800 */
[----:B------:R-:W5:Y:S04]  /*96b0*/  LDL.LU R181, [R1+0x48] ;  /* 0x0000480001b57983 */ /* 0x000f680000300800 */
[----:B0-----:R-:W5:Y:S01]  /*96c0*/  LDL.LU R209, [R1+0x6c] ;  /* 0x00006c0001d17983 */ /* 0x001f620000300800 */
[----:B------:R-:W-:-:S03]  /*96d0*/  IMAD.X R160, R160, 0x1, R153, P6 ;  /* 0x00000001a0a07824 */ /* 0x000fc600030e0699 */
[----:B------:R0:W-:Y:S04]  /*96e0*/  STL [R1+0xa8], R211 ;  /* 0x0000a8d301007387 */ /* 0x0001e80000100800 */
[----:B0-----:R-:W5:Y:S04]  /*96f0*/  LDL.LU R211, [R1+0x64] ;  /* 0x0000640001d37983 */ /* 0x001f680000300800 */
[----:B------:R0:W-:Y:S04]  /*9700*/  STL [R1+0xcc], R239 ;  /* 0x0000ccef01007387 */ /* 0x0001e80000100800 */
[----:B0-----:R-:W5:Y:S04]  /*9710*/  LDL.LU R239, [R1+0x5c] ;  /* 0x00005c0001ef7983 */ /* 0x001f680000300800 */
[----:B------:R0:W-:Y:S04]  /*9720*/  STL [R1+0xa0], R241 ;  /* 0x0000a0f101007387 */ /* 0x0001e80000100800 */
[----:B0-----:R-:W5:Y:S04]  /*9730*/  LDL.LU R241, [R1+0x54] ;  /* 0x0000540001f17983 */ /* 0x001f680000300800 */
[----:B------:R0:W-:Y:S04]  /*9740*/  STL [R1+0xc4], R160 ;  /* 0x0000c4a001007387 */ /* 0x0001e80000100800 */
[----:B0-----:R-:W5:Y:S01]  /*9750*/  LDL.LU R160, [R1+0x4c] ;  /* 0x00004c0001a07983 */ /* 0x001f620000300800 */
[----:B------:R-:W-:-:S09]  /*9760*/  UIADD3.64 UR20, UR4, 0x880, URZ ;  /* 0x0000088004147897 */ /* 0x000fd2000fffe03f */
[----:B------:R-:W-:Y:S01]  /*9770*/  HGMMA.64x32x16.F32.BF16 R40, gdesc[UR20].tnspA, R40 ;  /* 0x20600000142879f0 */ /* 0x000fe20008701828 */
[----:B----4-:R-:W-:-:S05]  /*9780*/  IADD3 R161, P6, R161, R152, RZ ;  /* 0x00000098a1a17210 */ /* 0x010fca0007fde0ff */
[----:B------:R0:W-:Y:S04]  /*9790*/  STL [R1+0x98], R161 ;  /* 0x000098a101007387 */ /* 0x0001e80000100800 */
[----:B0-----:R-:W4:Y:S01]  /*97a0*/  LDL.LU R161, [R1+0x40] ;  /* 0x0000400001a17983 */ /* 0x001f220000300800 */
[----:B------:R-:W-:Y:S02]  /*97b0*/  UIADD3.64 UR28, UR4, 0x900, URZ ;  /* 0x00000900041c7897 */ /* 0x000fe4000fffe03f */
[----:B------:R-:W-:Y:S01]  /*97c0*/  UIADD3.64 UR8, UR4, 0xb80, URZ ;  /* 0x00000b8004087897 */ /* 0x000fe2000fffe03f */
[----:B------:R-:W-:Y:S01]  /*97d0*/  UMOV UR30, UR18 ;  /* 0x00000012001e7c82 */ /* 0x000fe20008000000 */
[----:B------:R-:W-:-:S05]  /*97e0*/  UMOV UR31, UR19 ;  /* 0x00000013001f7c82 */ /* 0x000fca0008000000 */
[----:B------:R-:W-:Y:S04]  /*97f0*/  HGMMA.64x32x16.F32.BF16 R40, gdesc[UR28].tnspA, R40 ;  /* 0x206000001c2879f0 */ /* 0x000fe80008701828 */
[----:B------:R-:W-:Y:S01]  /*9800*/  HGMMA.64x32x16.F32.BF16 R24, gdesc[UR8].tnspA, R24 ;  /* 0x20600000081879f0 */ /* 0x000fe20008701818 */
[----:B------:R-:W-:Y:S01]  /*9810*/  UIADD3.64 UR32, UR4, 0xc00, URZ ;  /* 0x00000c0004207897 */ /* 0x000fe2000fffe03f */
[----:B------:R-:W-:Y:S01]  /*9820*/  UMOV UR34, UR6 ;  /* 0x0000000600227c82 */ /* 0x000fe20008000000 */
[----:B------:R-:W-:Y:S01]  /*9830*/  UMOV UR35, UR7 ;  /* 0x0000000700237c82 */ /* 0x000fe20008000000 */
[----:B------:R-:W-:-:S06]  /*9840*/  UIADD3.64 UR20, UR4, 0xc80, URZ ;  /* 0x00000c8004147897 */ /* 0x000fcc000fffe03f */
[----:B------:R-:W-:Y:S01]  /*9850*/  HGMMA.64x32x16.F32.BF16 R24, gdesc[UR32].tnspA, R24 ;  /* 0x20600000201879f0 */ /* 0x000fe20008701818 */
[----:B------:R-:W-:-:S03]  /*9860*/  UIADD3.64 UR16, UR4, 0xd00, URZ ;  /* 0x00000d0004107897 */ /* 0x000fc6000fffe03f */
[----:B------:R-:W-:Y:S01]  /*9870*/  HGMMA.64x32x16.F32.BF16 R24, gdesc[UR20].tnspA, R24 ;  /* 0x20600000141879f0 */ /* 0x000fe20008701818 */
[--C-:B------:R-:W-:Y:S01]  /*9880*/  IMAD.X R201, R201, 0x1, R153.reuse, P1 ;  /* 0x00000001c9c97824 */ /* 0x100fe200008e0699 */
[-C--:B------:R-:W-:Y:S01]  /*9890*/  IADD3 R203, P1, R203, R152.reuse, RZ ;  /* 0x00000098cbcb7210 */ /* 0x080fe20007f3e0ff */
[--C-:B------:R-:W-:Y:S01]  /*98a0*/  IMAD.X R233, R233, 0x1, R153.reuse, P2 ;  /* 0x00000001e9e97824 */ /* 0x100fe200010e0699 */
[-C--:B--2---:R-:W-:Y:S01]  /*98b0*/  IADD3 R234, P2, R234, R152.reuse, RZ ;  /* 0x00000098eaea7210 */ /* 0x084fe20007f5e0ff */
[--C-:B------:R-:W-:Y:S01]  /*98c0*/  IMAD.X R212, R212, 0x1, R153.reuse, P3 ;  /* 0x00000001d4d47824 */ /* 0x100fe200018e0699 */
[-C--:B------:R-:W-:Y:S01]  /*98d0*/  IADD3 R210, P3, R210, R152.reuse, RZ ;  /* 0x00000098d2d27210 */ /* 0x080fe20007f7e0ff */
[--C-:B------:R-:W-:Y:S01]  /*98e0*/  IMAD.X R178, R178, 0x1, R153.reuse, P4 ;  /* 0x00000001b2b27824 */ /* 0x100fe200020e0699 */
[-C--:B------:R-:W-:Y:S01]  /*98f0*/  IADD3 R176, P4, R176, R152.reuse, RZ ;  /* 0x00000098b0b07210 */ /* 0x080fe20007f9e0ff */
[--C-:B------:R-:W-:Y:S01]  /*9900*/  IMAD.X R175, R175, 0x1, R153.reuse, P5 ;  /* 0x00000001afaf7824 */ /* 0x100fe200028e0699 */
[-C--:B------:R-:W-:Y:S01]  /*9910*/  IADD3 R177, P5, R177, R152.reuse, RZ ;  /* 0x00000098b1b17210 */ /* 0x080fe20007fbe0ff */
[--C-:B------:R-:W-:Y:S01]  /*9920*/  IMAD.X R205, R205, 0x1, R153.reuse, P6 ;  /* 0x00000001cdcd7824 */ /* 0x100fe200030e0699 */
[-C--:B------:R-:W-:Y:S01]  /*9930*/  IADD3 R207, P6, R207, R152.reuse, RZ ;  /* 0x00000098cfcf7210 */ /* 0x080fe20007fde0ff */
[--C-:B------:R-:W-:Y:S01]  /*9940*/  IMAD.X R235, R235, 0x1, R153.reuse, P1 ;  /* 0x00000001ebeb7824 */ /* 0x100fe200008e0699 */
[-C--:B---3--:R-:W-:Y:S01]  /*9950*/  IADD3 R237, P1, R237, R152.reuse, RZ ;  /* 0x00000098eded7210 */ /* 0x088fe20007f3e0ff */
[--C-:B------:R-:W-:Y:S01]  /*9960*/  IMAD.X R208, R208, 0x1, R153.reuse, P2 ;  /* 0x00000001d0d07824 */ /* 0x100fe200010e0699 */
[-C--:B-----5:R-:W-:Y:S01]  /*9970*/  IADD3 R206, P2, R206, R152.reuse, RZ ;  /* 0x00000098cece7210 */ /* 0x0a0fe20007f5e0ff */
[--C-:B------:R-:W-:Y:S01]  /*9980*/  IMAD.X R174, R174, 0x1, R153.reuse, P3 ;  /* 0x00000001aeae7824 */ /* 0x100fe200018e0699 */
[----:B------:R0:W-:Y:S01]  /*9990*/  STL [R1+0xbc], R201 ;  /* 0x0000bcc901007387 */ /* 0x0001e20000100800 */
[-C--:B------:R-:W-:Y:S01]  /*99a0*/  IADD3 R172, P3, R172, R152.reuse, RZ ;  /* 0x00000098acac7210 */ /* 0x080fe20007f7e0ff */
[--C-:B------:R-:W-:Y:S01]  /*99b0*/  IMAD.X R179, R179, 0x1, R153.reuse, P4 ;  /* 0x00000001b3b37824 */ /* 0x100fe200020e0699 */
[----:B------:R-:W-:Y:S01]  /*99c0*/  HGMMA.64x32x16.F32.BF16 R24, gdesc[UR16].tnspA, R24, gsb0 ;  /* 0x20600000101879f0 */ /* 0x000fe20008001818 */
[-C--:B------:R-:W-:Y:S01]  /*99d0*/  IADD3 R181, P4, R181, R152.reuse, RZ ;  /* 0x00000098b5b57210 */ /* 0x080fe20007f9e0ff */
[----:B------:R0:W-:Y:S01]  /*99e0*/  STL [R1+0x90], R203 ;  /* 0x000090cb01007387 */ /* 0x0001e20000100800 */
[--C-:B------:R-:W-:Y:S01]  /*99f0*/  IMAD.X R209, R209, 0x1, R153.reuse, P5 ;  /* 0x00000001d1d17824 */ /* 0x100fe200028e0699 */
[-C--:B------:R-:W-:Y:S01]  /*9a00*/  IADD3 R150, P5, R150, R152.reuse, RZ ;  /* 0x0000009896967210 */ /* 0x080fe20007fbe0ff */
[----:B------:R-:W-:Y:S01]  /*9a10*/  IMAD.X R211, R211, 0x1, R153, P6 ;  /* 0x00000001d3d37824 */ /* 0x000fe200030e0699 */
[----:B------:R0:W-:Y:S01]  /*9a20*/  STL [R1+0xb4], R233 ;  /* 0x0000b4e901007387 */ /* 0x0001e20000100800 */
[----:B------:R-:W-:-:S03]  /*9a30*/  IADD3 R149, P6, R149, R152, RZ ;  /* 0x0000009895957210 */ /* 0x000fc60007fde0ff */
[----:B------:R0:W-:Y:S01]  /*9a40*/  STL [R1+0x88], R234 ;  /* 0x000088ea01007387 */ /* 0x0001e20000100800 */
[----:B------:R-:W-:-:S03]  /*9a50*/  IMAD.X R138, R138, 0x1, R153, P5 ;  /* 0x000000018a8a7824 */ /* 0x000fc600028e0699 */
[----:B------:R0:W-:Y:S01]  /*9a60*/  STL [R1+0xac], R212 ;  /* 0x0000acd401007387 */ /* 0x0001e20000100800 */
[--C-:B------:R-:W-:Y:S01]  /*9a70*/  IMAD.X R239, R239, 0x1, R153.reuse, P1 ;  /* 0x00000001efef7824 */ /* 0x100fe200008e0699 */
[-C--:B------:R-:W-:Y:S02]  /*9a80*/  IADD3 R148, P1, R148, R152.reuse, RZ ;  /* 0x0000009894947210 */ /* 0x080fe40007f3e0ff */
[----:B------:R0:W-:Y:S01]  /*9a90*/  STL [R1+0x80], R210 ;  /* 0x000080d201007387 */ /* 0x0001e20000100800 */
[--C-:B------:R-:W-:Y:S01]  /*9aa0*/  IMAD.X R136, R136, 0x1, R153.reuse, P6 ;  /* 0x0000000188887824 */ /* 0x100fe200030e0699 */
[-C--:B------:R-:W-:Y:S02]  /*9ab0*/  IADD3 R144, P5, R144, R152.reuse, RZ ;  /* 0x0000009890907210 */ /* 0x080fe40007fbe0ff */
[----:B------:R0:W-:Y:S01]  /*9ac0*/  STL [R1+0xa4], R178 ;  /* 0x0000a4b201007387 */ /* 0x0001e20000100800 */
[--C-:B------:R-:W-:Y:S02]  /*9ad0*/  IMAD.X R134, R134, 0x1, R153.reuse, P1 ;  /* 0x0000000186867824 */ /* 0x100fe400008e0699 */
[----:B------:R-:W-:Y:S01]  /*9ae0*/  IMAD.X R241, R241, 0x1, R153, P2 ;  /* 0x00000001f1f17824 */ /* 0x000fe200010e0699 */
[-C--:B------:R-:W-:Y:S01]  /*9af0*/  IADD3 R147, P2, R147, R152.reuse, RZ ;  /* 0x0000009893937210 */ /* 0x080fe20007f5e0ff */
[----:B------:R0:W-:Y:S01]  /*9b00*/  STL [R1+0x78], R176 ;  /* 0x000078b001007387 */ /* 0x0001e20000100800 */
[----:B------:R-:W-:-:S02]  /*9b10*/  IADD3 R143, P6, R143, R152, RZ ;  /* 0x000000988f8f7210 */ /* 0x000fc40007fde0ff */
[-C--:B------:R-:W-:Y:S01]  /*9b20*/  IADD3 R142, P1, R142, R152.reuse, RZ ;  /* 0x000000988e8e7210 */ /* 0x080fe20007f3e0ff */
[--C-:B------:R-:W-:Y:S01]  /*9b30*/  IMAD.X R132, R132, 0x1, R153.reuse, P2 ;  /* 0x0000000184847824 */ /* 0x100fe200010e0699 */
[----:B------:R0:W-:Y:S01]  /*9b40*/  STL [R1+0x9c], R175 ;  /* 0x00009caf01007387 */ /* 0x0001e20000100800 */
[-C--:B------:R-:W-:Y:S01]  /*9b50*/  IADD3 R141, P2, R141, R152.reuse, RZ ;  /* 0x000000988d8d7210 */ /* 0x080fe20007f5e0ff */
[--C-:B------:R-:W-:Y:S01]  /*9b60*/  IMAD.X R160, R160, 0x1, R153.reuse, P3 ;  /* 0x00000001a0a07824 */ /* 0x100fe200018e0699 */
[-C--:B------:R-:W-:Y:S01]  /*9b70*/  IADD3 R146, P3, R146, R152.reuse, RZ ;  /* 0x0000009892927210 */ /* 0x080fe20007f7e0ff */
[----:B------:R0:W-:Y:S04]  /*9b80*/  STL [R1+0x70], R177 ;  /* 0x000070b101007387 */ /* 0x0001e80000100800 */
[--C-:B------:R-:W-:Y:S01]  /*9b90*/  IMAD.X R130, R130, 0x1, R153.reuse, P3 ;  /* 0x0000000182827824 */ /* 0x100fe200018e0699 */
[----:B------:R-:W-:Y:S01]  /*9ba0*/  IADD3 R140, P3, R140, R152, RZ ;  /* 0x000000988c8c7210 */ /* 0x000fe20007f7e0ff */
[----:B------:R0:W-:Y:S01]  /*9bb0*/  STL [R1+0x94], R205 ;  /* 0x000094cd01007387 */ /* 0x0001e20000100800 */
[----:B------:R-:W-:-:S03]  /*9bc0*/  IMAD.X R126, R126, 0x1, R153, P5 ;  /* 0x000000017e7e7824 */ /* 0x000fc600028e0699 */
[----:B------:R0:W-:Y:S01]  /*9bd0*/  STL [R1+0x68], R207 ;  /* 0x000068cf01007387 */ /* 0x0001e20000100800 */
[--C-:B------:R-:W-:Y:S01]  /*9be0*/  IMAD.X R124, R124, 0x1, R153.reuse, P6 ;  /* 0x000000017c7c7824 */ /* 0x100fe200030e0699 */
[-C--:B------:R-:W-:Y:S01]  /*9bf0*/  IADD3 R137, P5, R137, R152.reuse, RZ ;  /* 0x0000009889897210 */ /* 0x080fe20007fbe0ff */
[--C-:B------:R-:W-:Y:S01]  /*9c00*/  IMAD.X R122, R122, 0x1, R153.reuse, P1 ;  /* 0x000000017a7a7824 */ /* 0x100fe200008e0699 */
[----:B------:R0:W-:Y:S01]  /*9c10*/  STL [R1+0x8c], R235 ;  /* 0x00008ceb01007387 */ /* 0x0001e20000100800 */
[--C-:B------:R-:W-:Y:S01]  /*9c20*/  IMAD.X R120, R120, 0x1, R153.reuse, P2 ;  /* 0x0000000178787824 */ /* 0x100fe200010e0699 */
[-C--:B------:R-:W-:Y:S01]  /*9c30*/  IADD3 R135, P6, R135, R152.reuse, RZ ;  /* 0x0000009887877210 */ /* 0x080fe20007fde0ff */
[----:B------:R-:W-:Y:S01]  /*9c40*/  IMAD.X R9, R9, 0x1, R153, P3 ;  /* 0x0000000109097824 */ /* 0x000fe200018e0699 */
[----:B------:R0:W-:Y:S01]  /*9c50*/  STL [R1+0x60], R237 ;  /* 0x000060ed01007387 */ /* 0x0001e20000100800 */
[-C--:B------:R-:W-:Y:S02]  /*9c60*/  IADD3 R133, P1, R133, R152.reuse, RZ ;  /* 0x0000009885857210 */ /* 0x080fe40007f3e0ff */
[-C--:B------:R-:W-:Y:S01]  /*9c70*/  IADD3 R131, P2, R131, R152.reuse, RZ ;  /* 0x0000009883837210 */ /* 0x080fe20007f5e0ff */
[----:B------:R0:W-:Y:S01]  /*9c80*/  STL [R1+0x84], R208 ;  /* 0x000084d001007387 */ /* 0x0001e20000100800 */
[----:B------:R-:W-:-:S03]  /*9c90*/  IADD3 R129, P3, R129, R152, RZ ;  /* 0x0000009881817210 */ /* 0x000fc60007f7e0ff */
[----:B------:R0:W-:Y:S01]  /*9ca0*/  STL [R1+0x58], R206 ;  /* 0x000058ce01007387 */ /* 0x0001e20000100800 */
[----:B------:R-:W-:-:S03]  /*9cb0*/  IMAD.X R115, R115, 0x1, R153, P5 ;  /* 0x0000000173737824 */ /* 0x000fc600028e0699 */
[----:B------:R0:W-:Y:S01]  /*9cc0*/  STL [R1+0x7c], R174 ;  /* 0x00007cae01007387 */ /* 0x0001e20000100800 */
[----:B------:R-:W-:-:S03]  /*9cd0*/  IMAD.X R113, R113, 0x1, R153, P6 ;  /* 0x0000000171717824 */ /* 0x000fc600030e0699 */
[----:B------:R0:W-:Y:S01]  /*9ce0*/  STL [R1+0x50], R172 ;  /* 0x000050ac01007387 */ /* 0x0001e20000100800 */
[----:B----4-:R-:W-:Y:S01]  /*9cf0*/  IMAD.X R161, R161, 0x1, R153, P4 ;  /* 0x00000001a1a17824 */ /* 0x010fe200020e0699 */
[----:B------:R-:W-:-:S05]  /*9d00*/  IADD3 R145, P4, R145, R152, RZ ;  /* 0x0000009891917210 */ /* 0x000fca0007f9e0ff */
[--C-:B------:R-:W-:Y:S01]  /*9d10*/  IMAD.X R128, R128, 0x1, R153.reuse, P4 ;  /* 0x0000000180807824 */ /* 0x100fe200020e0699 */
[-C--:B------:R-:W-:Y:S01]  /*9d20*/  IADD3 R139, P4, R139, R152.reuse, RZ ;  /* 0x000000988b8b7210 */ /* 0x080fe20007f9e0ff */
[----:B------:R0:W-:Y:S04]  /*9d30*/  STL [R1+0x74], R179 ;  /* 0x000074b301007387 */ /* 0x0001e80000100800 */
[--C-:B------:R-:W-:Y:S01]  /*9d40*/  IMAD.X R117, R117, 0x1, R153.reuse, P4 ;  /* 0x0000000175757824 */ /* 0x100fe200020e0699 */
[-C--:B------:R-:W-:Y:S01]  /*9d50*/  IADD3 R127, P4, R127, R152.reuse, RZ ;  /* 0x000000987f7f7210 */ /* 0x080fe20007f9e0ff */
[----:B------:R0:W-:Y:S01]  /*9d60*/  STL [R1+0x48], R181 ;  /* 0x000048b501007387 */ /* 0x0001e20000100800 */
[--C-:B------:R-:W-:Y:S01]  /*9d70*/  IMAD.X R111, R111, 0x1, R153.reuse, P1 ;  /* 0x000000016f6f7824 */ /* 0x100fe200008e0699 */
[-C--:B------:R-:W-:Y:S01]  /*9d80*/  IADD3 R125, P5, R125, R152.reuse, RZ ;  /* 0x000000987d7d7210 */ /* 0x080fe20007fbe0ff */
[--C-:B------:R-:W-:Y:S01]  /*9d90*/  IMAD.X R109, R109, 0x1, R153.reuse, P2 ;  /* 0x000000016d6d7824 */ /* 0x100fe200010e0699 */
[----:B------:R0:W-:Y:S01]  /*9da0*/  STL [R1+0x6c], R209 ;  /* 0x00006cd101007387 */ /* 0x0001e20000100800 */
[-C--:B------:R-:W-:Y:S01]  /*9db0*/  IADD3 R123, P6, R123, R152.reuse, RZ ;  /* 0x000000987b7b7210 */ /* 0x080fe20007fde0ff */
[--C-:B------:R-:W-:Y:S01]  /*9dc0*/  IMAD.X R107, R107, 0x1, R153.reuse, P3 ;  /* 0x000000016b6b7824 */ /* 0x100fe200018e0699 */
[-C--:B------:R-:W-:Y:S01]  /*9dd0*/  IADD3 R121, P1, R121, R152.reuse, RZ ;  /* 0x0000009879797210 */ /* 0x080fe20007f3e0ff */
[----:B------:R-:W-:Y:S01]  /*9de0*/  IMAD.X R105, R105, 0x1, R153, P4 ;  /* 0x0000000169697824 */ /* 0x000fe200020e0699 */
[-C--:B------:R-:W-:Y:S01]  /*9df0*/  IADD3 R119, P2, R119, R152.reuse, RZ ;  /* 0x0000009877777210 */ /* 0x080fe20007f5e0ff */
[----:B------:R0:W-:Y:S01]  /*9e00*/  STL [R1+0x64], R211 ;  /* 0x000064d301007387 */ /* 0x0001e20000100800 */
[----:B------:R-:W-:-:S02]  /*9e10*/  IADD3 R118, P3, R118, R152, RZ ;  /* 0x0000009876767210 */ /* 0x000fc40007f7e0ff */
[-C--:B------:R-:W-:Y:S01]  /*9e20*/  IADD3 R116, P4, R116, R152.reuse, RZ ;  /* 0x0000009874747210 */ /* 0x080fe20007f9e0ff */
[----:B------:R0:W-:Y:S01]  /*9e30*/  STL [R1+0x5c], R239 ;  /* 0x00005cef01007387 */ /* 0x0001e20000100800 */
[-C--:B------:R-:W-:Y:S01]  /*9e40*/  IADD3 R156, P0, R156, R152.reuse, RZ ;  /* 0x000000989c9c7210 */ /* 0x080fe20007f1e0ff */
[----:B------:R-:W-:Y:S02]  /*9e50*/  VIADD R2, R2, 0x1 ;  /* 0x0000000102027836 */ /* 0x000fe40000000000 */
[----:B------:R0:W-:Y:S01]  /*9e60*/  STL [R1+0x54], R241 ;  /* 0x000054f101007387 */ /* 0x0001e20000100800 */
[--C-:B------:R-:W-:Y:S01]  /*9e70*/  IMAD.X R103, R103, 0x1, R153.reuse, P5 ;  /* 0x0000000167677824 */ /* 0x100fe200028e0699 */
[-C--:B------:R-:W-:Y:S01]  /*9e80*/  IADD3 R114, P5, R114, R152.reuse, RZ ;  /* 0x0000009872727210 */ /* 0x080fe20007fbe0ff */
[--C-:B------:R-:W-:Y:S01]  /*9e90*/  IMAD.X R101, R101, 0x1, R153.reuse, P6 ;  /* 0x0000000165657824 */ /* 0x100fe200030e0699 */
        /* <DEDUP_REMOVED lines=9> */
[----:B------:R-:W-:-:S02]  /*9f30*/  IADD3 R106, P3, R106, R152, RZ ;  /* 0x000000986a6a7210 */ /* 0x000fc40007f7e0ff */
[----:B------:R-:W-:Y:S01]  /*9f40*/  IADD3 R104, P4, R104, R152, RZ ;  /* 0x0000009868687210 */ /* 0x000fe20007f9e0ff */
[--C-:B------:R-:W-:Y:S01]  /*9f50*/  IMAD.X R157, R157, 0x1, R153.reuse, P0 ;  /* 0x000000019d9d7824 */ /* 0x100fe200000e0699 */
[----:B------:R-:W-:Y:S01]  /*9f60*/  ISETP.NE.U32.AND P0, PT, R2, R154, PT ;  /* 0x0000009a0200720c */ /* 0x000fe20003f05070 */
[--C-:B------:R-:W-:Y:S01]  /*9f70*/  IMAD.X R91, R91, 0x1, R153.reuse, P5 ;  /* 0x000000015b5b7824 */ /* 0x100fe200028e0699 */
[-C--:B------:R-:W-:Y:S01]  /*9f80*/  IADD3 R102, P5, R102, R152.reuse, RZ ;  /* 0x0000009866667210 */ /* 0x080fe20007fbe0ff */
[--C-:B------:R-:W-:Y:S01]  /*9f90*/  IMAD.X R89, R89, 0x1, R153.reuse, P6 ;  /* 0x0000000159597824 */ /* 0x100fe200030e0699 */
[-C--:B------:R-:W-:Y:S01]  /*9fa0*/  IADD3 R100, P6, R100, R152.reuse, RZ ;  /* 0x0000009864647210 */ /* 0x080fe20007fde0ff */
[--C-:B------:R-:W-:Y:S01]  /*9fb0*/  IMAD.X R23, R23, 0x1, R153.reuse, P1 ;  /* 0x0000000117177824 */ /* 0x100fe200008e0699 */
[-C--:B------:R-:W-:Y:S01]  /*9fc0*/  IADD3 R98, P1, R98, R152.reuse, RZ ;  /* 0x0000009862627210 */ /* 0x080fe20007f3e0ff */
[--C-:B------:R-:W-:Y:S01]  /*9fd0*/  IMAD.X R21, R21, 0x1, R153.reuse, P2 ;  /* 0x0000000115157824 */ /* 0x100fe200010e0699 */
[----:B------:R-:W-:Y:S01]  /*9fe0*/  IADD3 R96, P2, R96, R152, RZ ;  /* 0x0000009860607210 */ /* 0x000fe20007f5e0ff */
[--C-:B------:R-:W-:Y:S01]  /*9ff0*/  IMAD.X R19, R19, 0x1, R153.reuse, P3 ;  /* 0x0000000113137824 */ /* 0x100fe200018e0699 */
[----:B------:R-:W-:Y:S01]  /*a000*/  IADD3 R94, P3, R94, UR25, RZ ;  /* 0x000000195e5e7c10 */ /* 0x000fe2000ff7e0ff */
[--C-:B------:R-:W-:Y:S01]  /*a010*/  IMAD.X R12, R12, 0x1, R153.reuse, P4 ;  /* 0x000000010c0c7824 */ /* 0x100fe200020e0699 */
[----:B------:R-:W-:Y:S01]  /*a020*/  IADD3 R92, P4, R92, UR25, RZ ;  /* 0x000000195c5c7c10 */ /* 0x000fe2000ff9e0ff */
[--C-:B------:R-:W-:Y:S01]  /*a030*/  IMAD.X R10, R10, 0x1, R153.reuse, P5 ;  /* 0x000000010a0a7824 */ /* 0x100fe200028e0699 */
[----:B------:R-:W-:Y:S01]  /*a040*/  IADD3.X R5, R5, UR13, RZ, P3, !PT ;  /* 0x0000000d05057c10 */ /* 0x000fe20009ffe4ff */
[--C-:B------:R-:W-:Y:S01]  /*a050*/  IMAD.X R8, R8, 0x1, R153.reuse, P6 ;  /* 0x0000000108087824 */ /* 0x100fe200030e0699 */
[----:B------:R-:W-:Y:S01]  /*a060*/  IADD3.X R4, R4, UR13, RZ, P4, !PT ;  /* 0x0000000d04047c10 */ /* 0x000fe2000a7fe4ff */
[--C-:B------:R-:W-:Y:S01]  /*a070*/  IMAD.X R7, R7, 0x1, R153.reuse, P1 ;  /* 0x0000000107077824 */ /* 0x100fe200008e0699 */
[----:B------:R-:W-:Y:S01]  /*a080*/  IADD3 R90, P5, R90, UR25, RZ ;  /* 0x000000195a5a7c10 */ /* 0x000fe2000ffbe0ff */
[----:B------:R-:W-:Y:S01]  /*a090*/  IMAD.X R6, R6, 0x1, R153, P2 ;  /* 0x0000000106067824 */ /* 0x000fe200010e0699 */
[----:B------:R-:W-:-:S02]  /*a0a0*/  IADD3 R88, P6, R88, UR25, RZ ;  /* 0x0000001958587c10 */ /* 0x000fc4000ffde0ff */
[----:B------:R-:W-:Y:S02]  /*a0b0*/  IADD3 R22, P1, R22, UR25, RZ ;  /* 0x0000001916167c10 */ /* 0x000fe4000ff3e0ff */
[----:B------:R-:W-:Y:S02]  /*a0c0*/  IADD3 R20, P2, R20, UR25, RZ ;  /* 0x0000001914147c10 */ /* 0x000fe4000ff5e0ff */
[----:B------:R-:W-:Y:S02]  /*a0d0*/  IADD3 R18, P3, R18, UR25, RZ ;  /* 0x0000001912127c10 */ /* 0x000fe4000ff7e0ff */
[----:B------:R-:W-:Y:S01]  /*a0e0*/  IADD3 R17, P4, R17, UR25, RZ ;  /* 0x0000001911117c10 */ /* 0x000fe2000ff9e0ff */
[----:B------:R-:W-:Y:S02]  /*a0f0*/  WARPGROUP.DEPBAR.LE gsb0, 0x0 ;  /* 0x00008000000079c5 */ /* 0x000fe40000010000 */
[----:B------:R-:W-:Y:S02]  /*a100*/  IADD3.X R3, R3, UR13, RZ, P5, !PT ;  /* 0x0000000d03037c10 */ /* 0x000fe4000affe4ff */
[----:B------:R-:W-:-:S02]  /*a110*/  IADD3.X R16, R16, UR13, RZ, P6, !PT ;  /* 0x0000000d10107c10 */ /* 0x000fc4000b7fe4ff */
[----:B------:R-:W-:Y:S02]  /*a120*/  IADD3.X R15, R15, UR13, RZ, P1, !PT ;  /* 0x0000000d0f0f7c10 */ /* 0x000fe40008ffe4ff */
[----:B------:R-:W-:Y:S02]  /*a130*/  IADD3.X R14, R14, UR13, RZ, P2, !PT ;  /* 0x0000000d0e0e7c10 */ /* 0x000fe400097fe4ff */
[----:B------:R-:W-:Y:S02]  /*a140*/  IADD3.X R13, R13, UR13, RZ, P3, !PT ;  /* 0x0000000d0d0d7c10 */ /* 0x000fe40009ffe4ff */
[----:B------:R-:W-:Y:S01]  /*a150*/  IADD3.X R11, R11, UR13, RZ, P4, !PT ;  /* 0x0000000d0b0b7c10 */ /* 0x000fe2000a7fe4ff */
[----:B0-----:R-:W-:Y:S06]  /*a160*/  @P0 BRA `(.L_x_1) ;  /* 0xffffff8c00d40947 */ /* 0x001fec000383ffff */
[----:B------:R-:W-:Y:S02]  /*a170*/  F2FP.BF16.F32.PACK_AB R95, R39, R71 ;  /* 0x00000047275f723e */ /* 0x000fe400000010ff */
[----:B------:R-:W-:Y:S02]  /*a180*/  F2FP.BF16.F32.PACK_AB R93, R55, R87 ;  /* 0x00000057375d723e */ /* 0x000fe400000010ff */
[----:B------:R-:W-:Y:S02]  /*a190*/  F2FP.BF16.F32.PACK_AB R91, R38, R70 ;  /* 0x00000046265b723e */ /* 0x000fe400000010ff */
[----:B------:R-:W-:Y:S02]  /*a1a0*/  F2FP.BF16.F32.PACK_AB R89, R54, R86 ;  /* 0x000000563659723e */ /* 0x000fe400000010ff */
[----:B------:R-:W-:Y:S02]  /*a1b0*/  F2FP.BF16.F32.PACK_AB R94, R37, R69 ;  /* 0x00000045255e723e */ /* 0x000fe400000010ff */
[----:B------:R-:W-:-:S02]  /*a1c0*/  F2FP.BF16.F32.PACK_AB R92, R53, R85 ;  /* 0x00000055355c723e */ /* 0x000fc400000010ff */
        /* <DEDUP_REMOVED lines=25> */
[----:B------:R-:W-:-:S07]  /*a360*/  F2FP.BF16.F32.PACK_AB R12, R40, R72 ;  /* 0x00000048280c723e */ /* 0x000fce00000010ff */
.L_x_0:
[----:B0-----:R-:W2:Y:S01]  /*a370*/  LDL.LU R98, [R1+0x344] ;  /* 0x0003440001627983 */ /* 0x001ea20000300800 */
[----:B------:R-:W-:Y:S01]  /*a380*/  ULDC.64 UR8, c[0x0][0x228] ;  /* 0x00008a0000087ab9 */ /* 0x000fe20000000a00 */
[----:B------:R-:W0:Y:S01]  /*a390*/  LDC R5, c[0x0][0x244] ;  /* 0x00009100ff057b82 */ /* 0x000e220000000800 */
[----:B------:R-:W-:Y:S01]  /*a3a0*/  ULDC.64 UR4, c[0x0][0x220] ;  /* 0x0000880000047ab9 */ /* 0x000fe20000000a00 */
[----:B------:R-:W1:Y:S01]  /*a3b0*/  S2R R6, SR_TID.X ;  /* 0x0000000000067919 */ /* 0x000e620000002100 */
[----:B------:R-:W-:Y:S01]  /*a3c0*/  ULDC UR6, c[0x0][0x248] ;  /* 0x0000920000067ab9 */ /* 0x000fe20000000800 */
[----:B------:R-:W0:Y:S04]  /*a3d0*/  LDL.LU R97, [R1+0x348] ;  /* 0x0003480001617983 */ /* 0x000e280000300800 */
[----:B------:R-:W3:Y:S01]  /*a3e0*/  LDL.LU R96, [R1+0x34c] ;  /* 0x00034c0001607983 */ /* 0x000ee20000300800 */
[----:B-1----:R-:W-:-:S02]  /*a3f0*/  IMAD.SHL.U32 R2, R6, 0x80, RZ ;  /* 0x0000008006027824 */ /* 0x002fc400078e00ff */
[----:B------:R-:W-:-:S05]  /*a400*/  IMAD.SHL.U32 R0, R6, 0x10, RZ ;  /* 0x0000001006007824 */ /* 0x000fca00078e00ff */
[----:B------:R-:W-:Y:S02]  /*a410*/  LOP3.LUT R0, R0, 0xf0, RZ, 0xc0, !PT ;  /* 0x000000f000007812 */ /* 0x000fe400078ec0ff */
[----:B------:R-:W-:-:S04]  /*a420*/  LOP3.LUT R40, R6, 0xff, RZ, 0xc0, !PT ;  /* 0x000000ff06287812 */ /* 0x000fc800078ec0ff */
[----:B------:R-:W-:Y:S01]  /*a430*/  LEA R40, R40, UR12, 0x4 ;  /* 0x0000000c28287c11 */ /* 0x000fe2000f8e20ff */
[----:B------:R-:W-:Y:S01]  /*a440*/  BAR.SYNC.DEFER_BLOCKING 0x0 ;  /* 0x0000000000007b1d */ /* 0x000fe20000010000 */
[----:B--2---:R-:W-:-:S05]  /*a450*/  VIADD R3, R98, 0x1 ;  /* 0x0000000162037836 */ /* 0x004fca0000000000 */
[----:B------:R-:W-:Y:S02]  /*a460*/  ISETP.GE.AND P5, PT, R3, UR9, PT ;  /* 0x0000000903007c0c */ /* 0x000fe4000bfa6270 */
[----:B------:R-:W-:Y:S01]  /*a470*/  LOP3.LUT R3, R2, 0x800, RZ, 0xc0, !PT ;  /* 0x0000080002037812 */ /* 0x000fe200078ec0ff */
[----:B------:R-:W-:-:S03]  /*a480*/  IMAD.SHL.U32 R2, R6, 0x8, RZ ;  /* 0x0000000806027824 */ /* 0x000fc600078e00ff */
[----:B------:R-:W-:Y:S02]  /*a490*/  IADD3 R3, R3, UR12, R0 ;  /* 0x0000000c03037c10 */ /* 0x000fe4000fffe000 */
[----:B------:R-:W-:-:S05]  /*a4a0*/  LOP3.LUT R2, R2, 0x700, RZ, 0xc0, !PT ;  /* 0x0000070002027812 */ /* 0x000fca00078ec0ff */
[----:B------:R-:W-:-:S05]  /*a4b0*/  IMAD.IADD R28, R2, 0x1, R3 ;  /* 0x00000001021c7824 */ /* 0x000fca00078e0203 */
[----:B------:R-:W-:Y:S01]  /*a4c0*/  STSM.16.M88.4 [R28], R12 ;  /* 0x0000000c1c007844 */ /* 0x000fe20000000200 */
[----:B------:R-:W-:Y:S06]  /*a4d0*/  BAR.SYNC.DEFER_BLOCKING 0x0 ;  /* 0x0000000000007b1d */ /* 0x000fec0000010000 */
[----:B------:R-:W1:Y:S02]  /*a4e0*/  LDS.128 R44, [R40] ;  /* 0x00000000282c7984 */ /* 0x000e640000000c00 */
[----:B------:R-:W-:Y:S06]  /*a4f0*/  BAR.SYNC.DEFER_BLOCKING 0x0 ;  /* 0x0000000000007b1d */ /* 0x000fec0000010000 */
[----:B------:R-:W-:Y:S02]  /*a500*/  STSM.16.M88.4 [R28], R16 ;  /* 0x000000101c007844 */ /* 0x000fe40000000200 */
[----:B------:R-:W-:Y:S06]  /*a510*/  BAR.SYNC.DEFER_BLOCKING 0x0 ;  /* 0x0000000000007b1d */ /* 0x000fec0000010000 */
[----:B------:R-:W2:Y:S02]  /*a520*/  LDS.128 R48, [R40] ;  /* 0x0000000028307984 */ /* 0x000ea40000000c00 */
[----:B------:R-:W-:Y:S06]  /*a530*/  BAR.SYNC.DEFER_BLOCKING 0x0 ;  /* 0x0000000000007b1d */ /* 0x000fec0000010000 */
[----:B------:R4:W-:Y:S02]  /*a540*/  STSM.16.M88.4 [R28], R32 ;  /* 0x000000201c007844 */ /* 0x0009e40000000200 */
[----:B------:R-:W-:Y:S06]  /*a550*/  BAR.SYNC.DEFER_BLOCKING 0x0 ;  /* 0x0000000000007b1d */ /* 0x000fec0000010000 */
[----:B------:R-:W5:Y:S02]  /*a560*/  LDS.128 R20, [R40] ;  /* 0x0000000028147984 */ /* 0x000f640000000c00 */
[----:B------:R-:W-:Y:S06]  /*a570*/  BAR.SYNC.DEFER_BLOCKING 0x0 ;  /* 0x0000000000007b1d */ /* 0x000fec0000010000 */
[----:B------:R-:W-:Y:S02]  /*a580*/  STSM.16.M88.4 [R28], R36 ;  /* 0x000000241c007844 */ /* 0x000fe40000000200 */
        /* <DEDUP_REMOVED lines=10> */
[----:B------:R-:W-:Y:S01]  /*a630*/  BAR.SYNC.DEFER_BLOCKING 0x0 ;  /* 0x0000000000007b1d */ /* 0x000fe20000010000 */
[----:B------:R-:W-:-:S02]  /*a640*/  VIADD R0, R98, 0x4 ;  /* 0x0000000462007836 */ /* 0x000fc40000000000 */
[----:B------:R-:W-:-:S03]  /*a650*/  VIADD R4, R98, 0x2 ;  /* 0x0000000262047836 */ /* 0x000fc60000000000 */
[----:B------:R-:W-:Y:S01]  /*a660*/  ISETP.GE.AND P1, PT, R0, UR9, PT ;  /* 0x0000000900007c0c */ /* 0x000fe2000bf26270 */
[----:B0-----:R-:W-:Y:S01]  /*a670*/  IMAD R0, R97, R5, RZ ;  /* 0x0000000561007224 */ /* 0x001fe200078e02ff */
[----:B------:R-:W-:Y:S01]  /*a680*/  STSM.16.M88.4 [R28], R88 ;  /* 0x000000581c007844 */ /* 0x000fe20000000200 */
[----:B------:R-:W-:Y:S01]  /*a690*/  BAR.SYNC.DEFER_BLOCKING 0x0 ;  /* 0x0000000000007b1d */ /* 0x000fe20000010000 */
[----:B------:R-:W-:Y:S01]  /*a6a0*/  ISETP.GE.AND P4, PT, R4, UR9, PT ;  /* 0x0000000904007c0c */ /* 0x000fe2000bf86270 */
[----:B------:R-:W-:Y:S01]  /*a6b0*/  VIADD R4, R98, 0x3 ;  /* 0x0000000362047836 */ /* 0x000fe20000000000 */
[----:B------:R-:W-:-:S04]  /*a6c0*/  LEA R2, P2, R0, UR4, 0x1 ;  /* 0x0000000400027c11 */ /* 0x000fc8000f8408ff */
[----:B------:R-:W-:Y:S01]  /*a6d0*/  LEA.HI.X.SX32 R3, R0, UR5, 0x1, P2 ;  /* 0x0000000500037c11 */ /* 0x000fe200090f0eff */
[----:B------:R-:W-:Y:S01]  /*a6e0*/  IMAD R0, R5, 0x100, R0 ;  /* 0x0000010005007824 */ /* 0x000fe200078e0200 */
[----:B------:R-:W-:Y:S02]  /*a6f0*/  ISETP.GE.AND P3, PT, R4, UR9, PT ;  /* 0x0000000904007c0c */ /* 0x000fe4000bf66270 */
[----:B------:R-:W0:Y:S01]  /*a700*/  LDS.128 R4, [R40] ;  /* 0x0000000028047984 */ /* 0x000e220000000c00 */
[----:B------:R-:W-:Y:S01]  /*a710*/  BAR.SYNC.DEFER_BLOCKING 0x0 ;  /* 0x0000000000007b1d */ /* 0x000fe20000010000 */
[----:B------:R-:W-:-:S04]  /*a720*/  ISETP.GE.AND P0, PT, R97, UR8, PT ;  /* 0x0000000861007c0c */ /* 0x000fc8000bf06270 */
[C---:B------:R-:W-:Y:S01]  /*a730*/  ISETP.LT.AND P0, PT, R98.reuse, UR9, !P0 ;  /* 0x0000000962007c0c */ /* 0x040fe2000c701270 */
[C---:B------:R-:W-:Y:S01]  /*a740*/  IMAD R29, R98.reuse, UR6, RZ ;  /* 0x00000006621d7c24 */ /* 0x040fe2000f8e02ff */
[----:B------:R1:W-:Y:S01]  /*a750*/  STSM.16.M88.4 [R28], R92 ;  /* 0x0000005c1c007844 */ /* 0x0003e20000000200 */
[----:B------:R-:W-:Y:S01]  /*a760*/  BAR.SYNC.DEFER_BLOCKING 0x0 ;  /* 0x0000000000007b1d */ /* 0x000fe20000010000 */
[----:B------:R-:W-:Y:S01]  /*a770*/  ISETP.GE.AND P2, PT, R98, UR9, PT ;  /* 0x0000000962007c0c */ /* 0x000fe2000bf46270 */
[----:B------:R-:W-:Y:S01]  /*a780*/  IMAD.WIDE R26, R29, 0x2, R2 ;  /* 0x000000021d1a7825 */ /* 0x000fe200078e0202 */
[----:B------:R-:W-:Y:S02]  /*a790*/  LEA R24, P6, R0, UR4, 0x1 ;  /* 0x0000000400187c11 */ /* 0x000fe4000f8c08ff */
[----:B---3--:R-:W-:Y:S02]  /*a7a0*/  ISETP.LT.AND P2, PT, R96, UR8, !P2 ;  /* 0x0000000860007c0c */ /* 0x008fe4000d741270 */
[----:B------:R-:W-:-:S02]  /*a7b0*/  LEA.HI.X.SX32 R25, R0, UR5, 0x1, P6 ;  /* 0x0000000500197c11 */ /* 0x000fc4000b0f0eff */
[----:B------:R-:W-:Y:S01]  /*a7c0*/  ISETP.LT.AND P6, PT, R97, UR8, !P5 ;  /* 0x0000000861007c0c */ /* 0x000fe2000efc1270 */
[C---:B----4-:R-:W-:Y:S01]  /*a7d0*/  VIADD R33, R29.reuse, UR6 ;  /* 0x000000061d217c36 */ /* 0x050fe20008000000 */
[----:B------:R-:W-:Y:S01]  /*a7e0*/  ISETP.LT.AND P5, PT, R96, UR8, !P5 ;  /* 0x0000000860007c0c */ /* 0x000fe2000efa1270 */
[----:B-1----:R-:W-:Y:S01]  /*a7f0*/  IMAD.WIDE R28, R29, 0x2, R24 ;  /* 0x000000021d1c7825 */ /* 0x002fe200078e0218 */
[----:B------:R-:W-:-:S03]  /*a800*/  PRMT R34, R44, 0x7632, R34 ;  /* 0x000076322c227816 */ /* 0x000fc60000000022 */
[----:B------:R-:W-:Y:S01]  /*a810*/  VIADD R35, R33, UR6 ;  /* 0x0000000621237c36 */ /* 0x000fe20008000000 */
[----:B------:R1:W-:Y:S01]  /*a820*/  @P0 STG.E.U16 desc[UR14][R26.64], R44 ;  /* 0x0000002c1a000986 */ /* 0x0003e2000c10150e */
[----:B------:R-:W-:Y:S01]  /*a830*/  ISETP.LT.AND P0, PT, R97, UR8, !P4 ;  /* 0x0000000861007c0c */ /* 0x000fe2000e701270 */
[C---:B------:R-:W-:Y:S01]  /*a840*/  IMAD.WIDE R30, R33.reuse, 0x2, R2 ;  /* 0x00000002211e7825 */ /* 0x040fe200078e0202 */
[----:B------:R-:W-:Y:S02]  /*a850*/  ISETP.LT.AND P4, PT, R96, UR8, !P4 ;  /* 0x0000000860007c0c */ /* 0x000fe4000e781270 */
[----:B--2---:R-:W-:Y:S01]  /*a860*/  PRMT R36, R48, 0x7632, R36 ;  /* 0x0000763230247816 */ /* 0x004fe20000000024 */
[----:B------:R-:W-:Y:S04]  /*a870*/  @P2 STG.E.U16 desc[UR14][R28.64], R34 ;  /* 0x000000221c002986 */ /* 0x000fe8000c10150e */
[----:B------:R-:W2:Y:S01]  /*a880*/  LDS.128 R40, [R40] ;  /* 0x0000000028287984 */ /* 0x000ea20000000c00 */
[----:B-1----:R-:W-:-:S04]  /*a890*/  IMAD.WIDE R26, R33, 0x2, R24 ;  /* 0x00000002211a7825 */ /* 0x002fc800078e0218 */
[----:B------:R-:W-:Y:S01]  /*a8a0*/  IMAD.WIDE R32, R35, 0x2, R2 ;  /* 0x0000000223207825 */ /* 0x000fe200078e0202 */
[----:B------:R-:W-:Y:S04]  /*a8b0*/  @P6 STG.E.U16 desc[UR14][R30.64], R48 ;  /* 0x000000301e006986 */ /* 0x000fe8000c10150e */
[----:B------:R1:W-:Y:S01]  /*a8c0*/  @P5 STG.E.U16 desc[UR14][R26.64], R36 ;  /* 0x000000241a005986 */ /* 0x0003e2000c10150e */
[----:B------:R-:W-:Y:S02]  /*a8d0*/  ISETP.LT.AND P5, PT, R97, UR8, !P3 ;  /* 0x0000000861007c0c */ /* 0x000fe4000dfa1270 */
[----:B------:R-:W-:Y:S01]  /*a8e0*/  ISETP.LT.AND P3, PT, R96, UR8, !P3 ;  /* 0x0000000860007c0c */ /* 0x000fe2000df61270 */
[----:B------:R3:W-:Y:S01]  /*a8f0*/  @P0 STG.E.U16 desc[UR14][R32.64], R45 ;  /* 0x0000002d20000986 */ /* 0x0007e2000c10150e */
[----:B------:R-:W-:-:S02]  /*a900*/  VIADD R37, R35, UR6 ;  /* 0x0000000623257c36 */ /* 0x000fc40008000000 */
[----:B------:R-:W-:Y:S02]  /*a910*/  VIADD R0, R98, 0x5 ;  /* 0x0000000562007836 */ /* 0x000fe40000000000 */
[----:B-1----:R-:W-:Y:S01]  /*a920*/  IMAD.WIDE R26, R35, 0x2, R24 ;  /* 0x00000002231a7825 */ /* 0x002fe200078e0218 */
[----:B---3--:R-:W-:-:S03]  /*a930*/  PRMT R33, R45, 0x7632, R33 ;  /* 0x000076322d217816 */ /* 0x008fc60000000021 */
[----:B------:R-:W-:Y:S01]  /*a940*/  IMAD.WIDE R28, R37, 0x2, R2 ;  /* 0x00000002251c7825 */ /* 0x000fe200078e0202 */
[----:B------:R-:W-:Y:S01]  /*a950*/  PRMT R36, R49, 0x7632, R36 ;  /* 0x0000763231247816 */ /* 0x000fe20000000024 */
[----:B------:R1:W-:Y:S01]  /*a960*/  @P4 STG.E.U16 desc[UR14][R26.64], R33 ;  /* 0x000000211a004986 */ /* 0x0003e2000c10150e */
[----:B------:R-:W-:Y:S01]  /*a970*/  ISETP.LT.AND P4, PT, R97, UR8, !P1 ;  /* 0x0000000861007c0c */ /* 0x000fe2000cf81270 */
[C---:B------:R-:W-:Y:S01]  /*a980*/  IMAD.WIDE R30, R37.reuse, 0x2, R24 ;  /* 0x00000002251e7825 */ /* 0x040fe200078e0218 */
[----:B------:R-:W-:Y:S02]  /*a990*/  ISETP.LT.AND P1, PT, R96, UR8, !P1 ;  /* 0x0000000860007c0c */ /* 0x000fe4000cf21270 */
[----:B------:R-:W-:Y:S01]  /*a9a0*/  ISETP.GE.AND P2, PT, R0, UR9, PT ;  /* 0x0000000900007c0c */ /* 0x000fe2000bf46270 */
[----:B------:R-:W-:Y:S01]  /*a9b0*/  VIADD R37, R37, UR6 ;  /* 0x0000000625257c36 */ /* 0x000fe20008000000 */
[----:B------:R-:W-:Y:S01]  /*a9c0*/  @P5 STG.E.U16 desc[UR14][R28.64], R49 ;  /* 0x000000311c005986 */ /* 0x000fe2000c10150e */
[----:B------:R-:W-:-:S03]  /*a9d0*/  VIADD R0, R98, 0x6 ;  /* 0x0000000662007836 */ /* 0x000fc60000000000 */
[----:B------:R3:W-:Y:S01]  /*a9e0*/  @P3 STG.E.U16 desc[UR14][R30.64], R36 ;  /* 0x000000241e003986 */ /* 0x0007e2000c10150e */
[----:B------:R-:W-:Y:S01]  /*a9f0*/  ISETP.LT.AND P3, PT, R97, UR8, !P2 ;  /* 0x0000000861007c0c */ /* 0x000fe2000d761270 */
[----:B-1----:R-:W-:Y:S01]  /*aa00*/  IMAD.WIDE R32, R37, 0x2, R2 ;  /* 0x0000000225207825 */ /* 0x002fe200078e0202 */
[----:B------:R-:W-:-:S03]  /*aa10*/  ISETP.LT.AND P2, PT, R96, UR8, !P2 ;  /* 0x0000000860007c0c */ /* 0x000fc6000d741270 */
[C---:B------:R-:W-:Y:S01]  /*aa20*/  IMAD.WIDE R26, R37.reuse, 0x2, R24 ;  /* 0x00000002251a7825 */ /* 0x040fe200078e0218 */
[----:B------:R-:W-:Y:S01]  /*aa30*/  ISETP.GE.AND P6, PT, R0, UR9, PT ;  /* 0x0000000900007c0c */ /* 0x000fe2000bfc6270 */
[----:B------:R-:W-:Y:S01]  /*aa40*/  @P4 STG.E.U16 desc[UR14][R32.64], R46 ;  /* 0x0000002e20004986 */ /* 0x000fe2000c10150e */
[----:B---3--:R-:W-:Y:S01]  /*aa50*/  PRMT R31, R46, 0x7632, R31 ;  /* 0x000076322e1f7816 */ /* 0x008fe2000000001f */
[----:B------:R-:W-:Y:S02]  /*aa60*/  VIADD R35, R37, UR6 ;  /* 0x0000000625237c36 */ /* 0x000fe40008000000 */
[----:B------:R-:W-:Y:S02]  /*aa70*/  VIADD R0, R98, 0x7 ;  /* 0x0000000762007836 */ /* 0x000fe40000000000 */
[----:B------:R1:W-:Y:S01]  /*aa80*/  @P1 STG.E.U16 desc[UR14][R26.64], R31 ;  /* 0x0000001f1a001986 */ /* 0x0003e2000c10150e */
[----:B------:R-:W-:Y:S01]  /*aa90*/  ISETP.LT.AND P1, PT, R97, UR8, !P6 ;  /* 0x0000000861007c0c */ /* 0x000fe2000f721270 */
[----:B------:R-:W-:Y:S01]  /*aaa0*/  IMAD.WIDE R28, R35, 0x2, R2 ;  /* 0x00000002231c7825 */ /* 0x000fe200078e0202 */
[----:B------:R-:W-:-:S02]  /*aab0*/  ISETP.LT.AND P6, PT, R96, UR8, !P6 ;  /* 0x0000000860007c0c */ /* 0x000fc4000f7c1270 */
[----:B------:R-:W-:Y:S01]  /*aac0*/  ISETP.GE.AND P0, PT, R0, UR9, PT ;  /* 0x0000000900007c0c */ /* 0x000fe2000bf06270 */
[----:B------:R-:W-:Y:S01]  /*aad0*/  VIADD R34, R98, 0x8 ;  /* 0x0000000862227836 */ /* 0x000fe20000000000 */
[----:B------:R3:W-:Y:S01]  /*aae0*/  @P3 STG.E.U16 desc[UR14][R28.64], R50 ;  /* 0x000000321c003986 */ /* 0x0007e2000c10150e */
[----:B-1----:R-:W-:Y:S01]  /*aaf0*/  IMAD.WIDE R30, R35, 0x2, R24 ;  /* 0x00000002231e7825 */ /* 0x002fe200078e0218 */
[----:B------:R-:W-:-:S03]  /*ab00*/  PRMT R27, R50, 0x7632, R27 ;  /* 0x00007632321b7816 */ /* 0x000fc6000000001b */
[----:B------:R-:W-:Y:S02]  /*ab10*/  VIADD R35, R35, UR6 ;  /* 0x0000000623237c36 */ /* 0x000fe40008000000 */
[----:B------:R1:W-:Y:S01]  /*ab20*/  @P2 STG.E.U16 desc[UR14][R30.64], R27 ;  /* 0x0000001b1e002986 */ /* 0x0003e2000c10150e */
[----:B------:R-:W-:Y:S01]  /*ab30*/  ISETP.LT.AND P2, PT, R97, UR8, !P0 ;  /* 0x0000000861007c0c */ /* 0x000fe2000c741270 */
[----:B------:R-:W-:Y:S01]  /*ab40*/  IMAD.WIDE R32, R35, 0x2, R24 ;  /* 0x0000000223207825 */ /* 0x000fe200078e0218 */
[----:B---3--:R-:W-:Y:S02]  /*ab50*/  PRMT R29, R47, 0x7632, R29 ;  /* 0x000076322f1d7816 */ /* 0x008fe4000000001d */
[----:B------:R-:W-:Y:S01]  /*ab60*/  ISETP.GE.AND P5, PT, R34, UR9, PT ;  /* 0x0000000922007c0c */ /* 0x000fe2000bfa6270 */
[----:B------:R-:W-:Y:S02]  /*ab70*/  VIADD R0, R98, 0x9 ;  /* 0x0000000962007836 */ /* 0x000fe40000000000 */
[----:B-1----:R-:W-:Y:S01]  /*ab80*/  IMAD.WIDE R26, R35, 0x2, R2 ;  /* 0x00000002231a7825 */ /* 0x002fe200078e0202 */
[----:B------:R-:W-:-:S03]  /*ab90*/  ISETP.LT.AND P0, PT, R96, UR8, !P0 ;  /* 0x0000000860007c0c */ /* 0x000fc6000c701270 */
[----:B------:R-:W-:Y:S01]  /*aba0*/  VIADD R35, R35, UR6 ;  /* 0x0000000623237c36 */ /* 0x000fe20008000000 */
[----:B------:R-:W-:Y:S01]  /*abb0*/  @P1 STG.E.U16 desc[UR14][R26.64], R47 ;  /* 0x0000002f1a001986 */ /* 0x000fe2000c10150e */
[----:B------:R-:W-:-:S03]  /*abc0*/  VIADD R34, R98, 0xa ;  /* 0x0000000a62227836 */ /* 0x000fc60000000000 */
[----:B------:R1:W-:Y:S01]  /*abd0*/  @P6 STG.E.U16 desc[UR14][R32.64], R29 ;  /* 0x0000001d20006986 */ /* 0x0003e2000c10150e */
[----:B------:R-:W-:Y:S02]  /*abe0*/  ISETP.LT.AND P6, PT, R97, UR8, !P5 ;  /* 0x0000000861007c0c */ /* 0x000fe4000efc1270 */
[----:B------:R-:W-:Y:S01]  /*abf0*/  ISETP.LT.AND P5, PT, R96, UR8, !P5 ;  /* 0x0000000860007c0c */ /* 0x000fe2000efa1270 */
[C---:B------:R-:W-:Y:S01]  /*ac00*/  VIADD R37, R35.reuse, UR6 ;  /* 0x0000000623257c36 */ /* 0x040fe20008000000 */
[----:B------:R-:W-:Y:S02]  /*ac10*/  ISETP.GE.AND P4, PT, R0, UR9, PT ;  /* 0x0000000900007c0c */ /* 0x000fe4000bf86270 */
[----:B------:R-:W-:Y:S01]  /*ac20*/  ISETP.GE.AND P3, PT, R34, UR9, PT ;  /* 0x0000000922007c0c */ /* 0x000fe2000bf66270 */
[----:B-1----:R-:W-:Y:S01]  /*ac30*/  IMAD.WIDE R28, R35, 0x2, R2 ;  /* 0x00000002231c7825 */ /* 0x002fe200078e0202 */
[----:B------:R-:W-:-:S03]  /*ac40*/  PRMT R34, R51, 0x7632, R34 ;  /* 0x0000763233227816 */ /* 0x000fc60000000022 */
[----:B------:R-:W-:Y:S01]  /*ac50*/  IMAD.WIDE R26, R35, 0x2, R24 ;  /* 0x00000002231a7825 */ /* 0x000fe200078e0218 */
[----:B------:R5:W-:Y:S01]  /*ac60*/  @P2 STG.E.U16 desc[UR14][R28.64], R51 ;  /* 0x000000331c002986 */ /* 0x000be2000c10150e */
[----:B------:R-:W-:Y:S02]  /*ac70*/  ISETP.LT.AND P2, PT, R97, UR8, !P4 ;  /* 0x0000000861007c0c */ /* 0x000fe4000e741270 */
[----:B------:R-:W-:Y:S01]  /*ac80*/  IMAD.WIDE R30, R37, 0x2, R2 ;  /* 0x00000002251e7825 */ /* 0x000fe200078e0202 */
[----:B------:R-:W-:-:S03]  /*ac90*/  ISETP.LT.AND P4, PT, R96, UR8, !P4 ;  /* 0x0000000860007c0c */ /* 0x000fc6000e781270 */
[C---:B------:R-:W-:Y:S01]  /*aca0*/  IMAD.WIDE R32, R37.reuse, 0x2, R24 ;  /* 0x0000000225207825 */ /* 0x040fe200078e0218 */
[----:B------:R1:W-:Y:S01]  /*acb0*/  @P0 STG.E.U16 desc[UR14][R26.64], R34 ;  /* 0x000000221a000986 */ /* 0x0003e2000c10150e */
[----:B-----5:R-:W-:Y:S02]  /*acc0*/  PRMT R29, R20, 0x7632, R29 ;  /* 0x00007632141d7816 */ /* 0x020fe4000000001d */
[----:B------:R-:W-:Y:S01]  /*acd0*/  VIADD R37, R37, UR6 ;  /* 0x0000000625257c36 */ /* 0x000fe20008000000 */
[----:B------:R-:W-:Y:S01]  /*ace0*/  @P6 STG.E.U16 desc[UR14][R30.64], R20 ;  /* 0x000000141e006986 */ /* 0x000fe2000c10150e */
[----:B------:R-:W-:-:S03]  /*acf0*/  VIADD R0, R98, 0xb ;  /* 0x0000000b62007836 */ /* 0x000fc60000000000 */
[----:B------:R3:W-:Y:S01]  /*ad00*/  @P5 STG.E.U16 desc[UR14][R32.64], R29 ;  /* 0x0000001d20005986 */ /* 0x0007e2000c10150e */
[----:B------:R-:W-:Y:S01]  /*ad10*/  ISETP.LT.AND P5, PT, R97, UR8, !P3 ;  /* 0x0000000861007c0c */ /* 0x000fe2000dfa1270 */
[C---:B-1----:R-:W-:Y:S01]  /*ad20*/  IMAD.WIDE R26, R37.reuse, 0x2, R24 ;  /* 0x00000002251a7825 */ /* 0x042fe200078e0218 */
[----:B------:R-:W-:Y:S02]  /*ad30*/  ISETP.LT.AND P3, PT, R96, UR8, !P3 ;  /* 0x0000000860007c0c */ /* 0x000fe4000df61270 */
[----:B------:R-:W-:Y:S01]  /*ad40*/  PRMT R34, R16, 0x7632, R34 ;  /* 0x0000763210227816 */ /* 0x000fe20000000022 */
[C---:B------:R-:W-:Y:S01]  /*ad50*/  VIADD R35, R37.reuse, UR6 ;  /* 0x0000000625237c36 */ /* 0x040fe20008000000 */
[----:B------:R-:W-:Y:S01]  /*ad60*/  ISETP.GE.AND P1, PT, R0, UR9, PT ;  /* 0x0000000900007c0c */ /* 0x000fe2000bf26270 */
[----:B---3--:R-:W-:-:S04]  /*ad70*/  IMAD.WIDE R28, R37, 0x2, R2 ;  /* 0x00000002251c7825 */ /* 0x008fc800078e0202 */
[----:B------:R-:W-:Y:S01]  /*ad80*/  VIADD R0, R98, 0xc ;  /* 0x0000000c62007836 */ /* 0x000fe20000000000 */
[----:B------:R1:W-:Y:S01]  /*ad90*/  @P2 STG.E.U16 desc[UR14][R28.64], R16 ;  /* 0x000000101c002986 */ /* 0x0003e2000c10150e */
[----:B------:R-:W-:-:S03]  /*ada0*/  IMAD.WIDE R30, R35, 0x2, R2 ;  /* 0x00000002231e7825 */ /* 0x000fc600078e0202 */
[----:B------:R-:W-:Y:S01]  /*adb0*/  @P4 STG.E.U16 desc[UR14][R26.64], R34 ;  /* 0x000000221a004986 */ /* 0x000fe2000c10150e */
[----:B------:R-:W-:Y:S01]  /*adc0*/  ISETP.LT.AND P4, PT, R97, UR8, !P1 ;  /* 0x0000000861007c0c */ /* 0x000fe2000cf81270 */
[C---:B------:R-:W-:Y:S01]  /*add0*/  IMAD.WIDE R32, R35.reuse, 0x2, R24 ;  /* 0x0000000223207825 */ /* 0x040fe200078e0218 */
[----:B------:R-:W-:Y:S02]  /*ade0*/  ISETP.LT.AND P1, PT, R96, UR8, !P1 ;  /* 0x0000000860007c0c */ /* 0x000fe4000cf21270 */
[----:B------:R-:W-:Y:S01]  /*adf0*/  ISETP.GE.AND P0, PT, R0, UR9, PT ;  /* 0x0000000900007c0c */ /* 0x000fe2000bf06270 */
[----:B------:R-:W-:Y:S01]  /*ae00*/  VIADD R35, R35, UR6 ;  /* 0x0000000623237c36 */ /* 0x000fe20008000000 */
[----:B-1----:R-:W-:Y:S01]  /*ae10*/  PRMT R29, R21, 0x7632, R29 ;  /* 0x00007632151d7816 */ /* 0x002fe2000000001d */
[----:B------:R-:W-:Y:S01]  /*ae20*/  VIADD R0, R98, 0xd ;  /* 0x0000000d62007836 */ /* 0x000fe20000000000 */
[----:B------:R1:W-:Y:S01]  /*ae30*/  @P5 STG.E.U16 desc[UR14][R30.64], R21 ;  /* 0x000000151e005986 */ /* 0x0003e2000c10150e */
[----:B------:R-:W-:-:S03]  /*ae40*/  ISETP.LT.AND P5, PT, R97, UR8, !P0 ;  /* 0x0000000861007c0c */ /* 0x000fc6000c7a1270 */
[----:B------:R3:W-:Y:S01]  /*ae50*/  @P3 STG.E.U16 desc[UR14][R32.64], R29 ;  /* 0x0000001d20003986 */ /* 0x0007e2000c10150e */
[----:B------:R-:W-:Y:S01]  /*ae60*/  ISETP.LT.AND P0, PT, R96, UR8, !P0 ;  /* 0x0000000860007c0c */ /* 0x000fe2000c701270 */
[C---:B------:R-:W-:Y:S01]  /*ae70*/  VIADD R37, R35.reuse, UR6 ;  /* 0x0000000623257c36 */ /* 0x040fe20008000000 */
[----:B------:R-:W-:Y:S01]  /*ae80*/  ISETP.GE.AND P6, PT, R0, UR9, PT ;  /* 0x0000000900007c0c */ /* 0x000fe2000bfc6270 */
[----:B------:R-:W-:Y:S02]  /*ae90*/  VIADD R0, R98, 0xe ;  /* 0x0000000e62007836 */ /* 0x000fe40000000000 */
[----:B-1----:R-:W-:Y:S01]  /*aea0*/  IMAD.WIDE R20, R35, 0x2, R24 ;  /* 0x0000000223147825 */ /* 0x002fe200078e0218 */
[----:B------:R-:W-:-:S03]  /*aeb0*/  PRMT R31, R17, 0x7632, R31 ;  /* 0x00007632111f7816 */ /* 0x000fc6000000001f */
[----:B---3--:R-:W-:-:S05]  /*aec0*/  IMAD.WIDE R28, R35, 0x2, R2 ;  /* 0x00000002231c7825 */ /* 0x008fca00078e0202 */
[----:B------:R-:W-:Y:S01]  /*aed0*/  @P4 STG.E.U16 desc[UR14][R28.64], R17 ;  /* 0x000000111c004986 */ /* 0x000fe2000c10150e */
[----:B------:R-:W-:-:S03]  /*aee0*/  IMAD.WIDE R26, R37, 0x2, R2 ;  /* 0x00000002251a7825 */ /* 0x000fc600078e0202 */
[----:B------:R1:W-:Y:S01]  /*aef0*/  @P1 STG.E.U16 desc[UR14][R20.64], R31 ;  /* 0x0000001f14001986 */ /* 0x0003e2000c10150e */
[----:B------:R-:W-:Y:S01]  /*af00*/  ISETP.LT.AND P1, PT, R97, UR8, !P6 ;  /* 0x0000000861007c0c */ /* 0x000fe2000f721270 */
[----:B------:R-:W-:Y:S01]  /*af10*/  VIADD R16, R98, 0xf ;  /* 0x0000000f62107836 */ /* 0x000fe20000000000 */
[----:B------:R-:W-:Y:S02]  /*af20*/  ISETP.LT.AND P6, PT, R96, UR8, !P6 ;  /* 0x0000000860007c0c */ /* 0x000fe4000f7c1270 */
[----:B------:R-:W-:Y:S01]  /*af30*/  ISETP.GE.AND P2, PT, R0, UR9, PT ;  /* 0x0000000900007c0c */ /* 0x000fe2000bf46270 */
[----:B------:R3:W-:Y:S01]  /*af40*/  @P5 STG.E.U16 desc[UR14][R26.64], R22 ;  /* 0x000000161a005986 */ /* 0x0007e2000c10150e */
[----:B------:R-:W-:Y:S01]  /*af50*/  ISETP.GE.AND P3, PT, R16, UR9, PT ;  /* 0x0000000910007c0c */ /* 0x000fe2000bf66270 */
[----:B-1----:R-:W-:Y:S01]  /*af60*/  IMAD.WIDE R30, R37, 0x2, R24 ;  /* 0x00000002251e7825 */ /* 0x002fe200078e0218 */
[----:B------:R-:W-:-:S03]  /*af70*/  PRMT R21, R22, 0x7632, R21 ;  /* 0x0000763216157816 */ /* 0x000fc60000000015 */
[----:B------:R-:W-:Y:S01]  /*af80*/  VIADD R37, R37, UR6 ;  /* 0x0000000625257c36 */ /* 0x000fe20008000000 */
[----:B------:R-:W-:Y:S01]  /*af90*/  ISETP.LT.AND P5, PT, R97, UR8, !P2 ;  /* 0x0000000861007c0c */ /* 0x000fe2000d7a1270 */
[----:B------:R1:W-:Y:S01]  /*afa0*/  @P0 STG.E.U16 desc[UR14][R30.64], R21 ;  /* 0x000000151e000986 */ /* 0x0003e2000c10150e */
[----:B---3--:R-:W-:Y:S01]  /*afb0*/  PRMT R27, R18, 0x7632, R27 ;  /* 0x00007632121b7816 */ /* 0x008fe2000000001b */
[----:B------:R-:W-:Y:S01]  /*afc0*/  IMAD.WIDE R16, R37, 0x2, R2 ;  /* 0x0000000225107825 */ /* 0x000fe200078e0202 */
[----:B------:R-:W-:-:S03]  /*afd0*/  ISETP.LT.AND P2, PT, R96, UR8, !P2 ;  /* 0x0000000860007c0c */ /* 0x000fc6000d741270 */
[----:B------:R-:W-:Y:S01]  /*afe0*/  VIADD R0, R98, 0x10 ;  /* 0x0000001062007836 */ /* 0x000fe20000000000 */
[----:B------:R-:W-:Y:S01]  /*aff0*/  @P1 STG.E.U16 desc[UR14][R16.64], R18 ;  /* 0x0000001210001986 */ /* 0x000fe2000c10150e */
[----:B-1----:R-:W-:-:S04]  /*b000*/  IMAD.WIDE R20, R37, 0x2, R24 ;  /* 0x0000000225147825 */ /* 0x002fc800078e0218 */
[----:B------:R-:W-:Y:S01]  /*b010*/  VIADD R37, R37, UR6 ;  /* 0x0000000625257c36 */ /* 0x000fe20008000000 */
[----:B------:R1:W-:Y:S01]  /*b020*/  @P6 STG.E.U16 desc[UR14][R20.64], R27 ;  /* 0x0000001b14006986 */ /* 0x0003e2000c10150e */
[----:B------:R-:W-:Y:S01]  /*b030*/  ISETP.LT.AND P6, PT, R97, UR8, !P3 ;  /* 0x0000000861007c0c */ /* 0x000fe2000dfc1270 */
[----:B------:R-:W-:Y:S01]  /*b040*/  VIADD R28, R98, 0x11 ;  /* 0x00000011621c7836 */ /* 0x000fe20000000000 */
[----:B------:R-:W-:Y:S01]  /*b050*/  ISETP.GE.AND P4, PT, R0, UR9, PT ;  /* 0x0000000900007c0c */ /* 0x000fe2000bf86270 */
[C---:B------:R-:W-:Y:S01]  /*b060*/  VIADD R31, R37.reuse, UR6 ;  /* 0x00000006251f7c36 */ /* 0x040fe20008000000 */
[----:B------:R-:W-:Y:S01]  /*b070*/  ISETP.LT.AND P3, PT, R96, UR8, !P3 ;  /* 0x0000000860007c0c */ /* 0x000fe2000df61270 */
[----:B-1----:R-:W-:Y:S01]  /*b080*/  IMAD.WIDE R26, R37, 0x2, R2 ;  /* 0x00000002251a7825 */ /* 0x002fe200078e0202 */
[----:B------:R-:W-:-:S04]  /*b090*/  PRMT R30, R23, 0x7632, R30 ;  /* 0x00007632171e7816 */ /* 0x000fc8000000001e */
[----:B------:R1:W-:Y:S01]  /*b0a0*/  @P5 STG.E.U16 desc[UR14][R26.64], R23 ;  /* 0x000000171a005986 */ /* 0x0003e2000c10150e */
[----:B------:R-:W-:Y:S01]  /*b0b0*/  ISETP.LT.AND P5, PT, R97, UR8, !P4 ;  /* 0x0000000861007c0c */ /* 0x000fe2000e7a1270 */
[----:B------:R-:W-:Y:S01]  /*b0c0*/  IMAD.WIDE R16, R37, 0x2, R24 ;  /* 0x0000000225107825 */ /* 0x000fe200078e0218 */
[----:B------:R-:W-:-:S03]  /*b0d0*/  ISETP.GE.AND P0, PT, R28, UR9, PT ;  /* 0x000000091c007c0c */ /* 0x000fc6000bf06270 */
[C---:B------:R-:W-:Y:S01]  /*b0e0*/  IMAD.WIDE R20, R31.reuse, 0x2, R2 ;  /* 0x000000021f147825 */ /* 0x040fe200078e0202 */
[----:B------:R3:W-:Y:S03]  /*b0f0*/  @P2 STG.E.U16 desc[UR14][R16.64], R30 ;  /* 0x0000001e10002986 */ /* 0x0007e6000c10150e */
[----:B------:R-:W-:Y:S01]  /*b100*/  IMAD.WIDE R28, R31, 0x2, R24 ;  /* 0x000000021f1c7825 */ /* 0x000fe200078e0218 */
[----:B------:R-:W-:-:S03]  /*b110*/  ISETP.LT.AND P4, PT, R96, UR8, !P4 ;  /* 0x0000000860007c0c */ /* 0x000fc6000e781270 */
[----:B------:R-:W-:Y:S01]  /*b120*/  VIADD R31, R31, UR6 ;  /* 0x000000061f1f7c36 */ /* 0x000fe20008000000 */
[----:B------:R-:W-:Y:S01]  /*b130*/  PRMT R18, R19, 0x7632, R18 ;  /* 0x0000763213127816 */ /* 0x000fe20000000012 */
[----:B------:R-:W-:Y:S01]  /*b140*/  VIADD R0, R98, 0x12 ;  /* 0x0000001262007836 */ /* 0x000fe20000000000 */
[----:B------:R-:W-:Y:S01]  /*b150*/  @P6 STG.E.U16 desc[UR14][R20.64], R19 ;  /* 0x0000001314006986 */ /* 0x000fe2000c10150e */
[----:B-1----:R-:W-:Y:S01]  /*b160*/  IMAD.WIDE R22, R31, 0x2, R2 ;  /* 0x000000021f167825 */ /* 0x002fe200078e0202 */
[----:B------:R-:W-:Y:S02]  /*b170*/  ISETP.LT.AND P6, PT, R97, UR8, !P0 ;  /* 0x0000000861007c0c */ /* 0x000fe4000c7c1270 */
[----:B------:R-:W-:Y:S01]  /*b180*/  ISETP.GE.AND P1, PT, R0, UR9, PT ;  /* 0x0000000900007c0c */ /* 0x000fe2000bf26270 */
[----:B------:R1:W-:Y:S01]  /*b190*/  @P3 STG.E.U16 desc[UR14][R28.64], R18 ;  /* 0x000000121c003986 */ /* 0x0003e2000c10150e */
[C---:B------:R-:W-:Y:S02]  /*b1a0*/  VIADD R27, R31.reuse, UR6 ;  /* 0x000000061f1b7c36 */ /* 0x040fe40008000000 */
[----:B------:R-:W-:Y:S01]  /*b1b0*/  VIADD R0, R98, 0x13 ;  /* 0x0000001362007836 */ /* 0x000fe20000000000 */
[----:B------:R4:W-:Y:S01]  /*b1c0*/  @P5 STG.E.U16 desc[UR14][R22.64], R12 ;  /* 0x0000000c16005986 */ /* 0x0009e2000c10150e */
[----:B---3--:R-:W-:Y:S01]  /*b1d0*/  IMAD.WIDE R16, R31, 0x2, R24 ;  /* 0x000000021f107825 */ /* 0x008fe200078e0218 */
[----:B------:R-:W-:-:S02]  /*b1e0*/  ISETP.LT.AND P0, PT, R96, UR8, !P0 ;  /* 0x0000000860007c0c */ /* 0x000fc4000c701270 */
[----:B------:R-:W-:Y:S01]  /*b1f0*/  ISETP.GE.AND P2, PT, R0, UR9, PT ;  /* 0x0000000900007c0c */ /* 0x000fe2000bf46270 */
[----:B-1----:R-:W-:Y:S01]  /*b200*/  IMAD.WIDE R18, R27, 0x2, R2 ;  /* 0x000000021b127825 */ /* 0x002fe200078e0202 */
[----:B----4-:R-:W-:-:S03]  /*b210*/  PRMT R23, R12, 0x7632, R23 ;  /* 0x000076320c177816 */ /* 0x010fc60000000017 */
[----:B------:R-:W-:Y:S02]  /*b220*/  IMAD.WIDE R20, R27, 0x2, R24 ;  /* 0x000000021b147825 */ /* 0x000fe400078e0218 */
[----:B------:R1:W-:Y:S01]  /*b230*/  @P4 STG.E.U16 desc[UR14][R16.64], R23 ;  /* 0x0000001710004986 */ /* 0x0003e2000c10150e */
[----:B------:R-:W-:Y:S01]  /*b240*/  ISETP.LT.AND P4, PT, R97, UR8, !P1 ;  /* 0x0000000861007c0c */ /* 0x000fe2000cf81270 */
[----:B------:R-:W-:Y:S01]  /*b250*/  VIADD R27, R27, UR6 ;  /* 0x000000061b1b7c36 */ /* 0x000fe20008000000 */
[----:B------:R-:W-:Y:S01]  /*b260*/  ISETP.LT.AND P1, PT, R96, UR8, !P1 ;  /* 0x0000000860007c0c */ /* 0x000fe2000cf21270 */
[----:B------:R3:W-:Y:S01]  /*b270*/  @P6 STG.E.U16 desc[UR14][R18.64], R8 ;  /* 0x0000000812006986 */ /* 0x0007e2000c10150e */
[----:B------:R-:W-:Y:S02]  /*b280*/  ISETP.LT.AND P6, PT, R97, UR8, !P2 ;  /* 0x0000000861007c0c */ /* 0x000fe4000d7c1270 */
[----:B------:R-:W-:Y:S01]  /*b290*/  PRMT R26, R8, 0x7632, R26 ;  /* 0x00007632081a7816 */ /* 0x000fe2000000001a */
[----:B------:R-:W-:-:S02]  /*b2a0*/  VIADD R29, R27, UR6 ;  /* 0x000000061b1d7c36 */ /* 0x000fc40008000000 */
[----:B------:R-:W-:Y:S02]  /*b2b0*/  VIADD R0, R98, 0x14 ;  /* 0x0000001462007836 */ /* 0x000fe40000000000 */
[----:B------:R4:W-:Y:S01]  /*b2c0*/  @P0 STG.E.U16 desc[UR14][R20.64], R26 ;  /* 0x0000001a14000986 */ /* 0x0009e2000c10150e */
[----:B-1----:R-:W-:-:S04]  /*b2d0*/  IMAD.WIDE R22, R27, 0x2, R2 ;  /* 0x000000021b167825 */ /* 0x002fc800078e0202 */
[----:B------:R-:W-:Y:S01]  /*b2e0*/  IMAD.WIDE R16, R27, 0x2, R24 ;  /* 0x000000021b107825 */ /* 0x000fe200078e0218 */
[----:B------:R-:W-:-:S03]  /*b2f0*/  ISETP.GE.AND P3, PT, R0, UR9, PT ;  /* 0x0000000900007c0c */ /* 0x000fc6000bf66270 */
[----:B---3--:R-:W-:Y:S01]  /*b300*/  IMAD.WIDE R18, R29, 0x2, R2 ;  /* 0x000000021d127825 */ /* 0x008fe200078e0202 */
[----:B----4-:R-:W-:Y:S01]  /*b310*/  PRMT R21, R13, 0x7632, R21 ;  /* 0x000076320d157816 */ /* 0x010fe20000000015 */
[----:B------:R1:W-:Y:S01]  /*b320*/  @P4 STG.E.U16 desc[UR14][R22.64], R13 ;  /* 0x0000000d16004986 */ /* 0x0003e2000c10150e */
[----:B------:R-:W-:-:S03]  /*b330*/  ISETP.LT.AND P2, PT, R96, UR8, !P2 ;  /* 0x0000000860007c0c */ /* 0x000fc6000d741270 */
[----:B------:R-:W-:Y:S01]  /*b340*/  @P1 STG.E.U16 desc[UR14][R16.64], R21 ;  /* 0x0000001510001986 */ /* 0x000fe2000c10150e */
[----:B------:R-:W-:-:S03]  /*b350*/  VIADD R12, R98, 0x16 ;  /* 0x00000016620c7836 */ /* 0x000fc60000000000 */
[----:B------:R3:W-:Y:S01]  /*b360*/  @P6 STG.E.U16 desc[UR14][R18.64], R9 ;  /* 0x0000000912006986 */ /* 0x0007e2000c10150e */
[----:B------:R-:W-:Y:S02]  /*b370*/  ISETP.LT.AND P6, PT, R97, UR8, !P3 ;  /* 0x0000000861007c0c */ /* 0x000fe4000dfc1270 */
[----:B------:R-:W-:Y:S01]  /*b380*/  ISETP.LT.AND P3, PT, R96, UR8, !P3 ;  /* 0x0000000860007c0c */ /* 0x000fe2000df61270 */
[C---:B------:R-:W-:Y:S01]  /*b390*/  VIADD R27, R29.reuse, UR6 ;  /* 0x000000061d1b7c36 */ /* 0x040fe20008000000 */
[----:B------:R-:W-:Y:S01]  /*b3a0*/  ISETP.GE.AND P0, PT, R12, UR9, PT ;  /* 0x000000090c007c0c */ /* 0x000fe2000bf06270 */
[----:B------:R-:W-:Y:S02]  /*b3b0*/  VIADD R0, R98, 0x15 ;  /* 0x0000001562007836 */ /* 0x000fe40000000000 */
[----:B-1----:R-:W-:Y:S01]  /*b3c0*/  IMAD.WIDE R12, R29, 0x2, R24 ;  /* 0x000000021d0c7825 */ /* 0x002fe200078e0218 */
[----:B------:R-:W-:Y:S02]  /*b3d0*/  PRMT R22, R14, 0x7632, R22 ;  /* 0x000076320e167816 */ /* 0x000fe40000000016 */
[----:B---3--:R-:W-:Y:S01]  /*b3e0*/  PRMT R19, R9, 0x7632, R19 ;  /* 0x0000763209137816 */ /* 0x008fe20000000013 */
[----:B------:R-:W-:Y:S01]  /*b3f0*/  IMAD.WIDE R20, R27, 0x2, R2 ;  /* 0x000000021b147825 */ /* 0x000fe200078e0202 */
[----:B------:R-:W-:-:S03]  /*b400*/  ISETP.GE.AND P5, PT, R0, UR9, PT ;  /* 0x0000000900007c0c */ /* 0x000fc6000bfa6270 */
[----:B------:R-:W-:Y:S01]  /*b410*/  IMAD.WIDE R16, R27, 0x2, R24 ;  /* 0x000000021b107825 */ /* 0x000fe200078e0218 */
[----:B------:R-:W-:Y:S04]  /*b420*/  @P2 STG.E.U16 desc[UR14][R12.64], R19 ;  /* 0x000000130c002986 */ /* 0x000fe8000c10150e */
[----:B------:R1:W-:Y:S01]  /*b430*/  @P6 STG.E.U16 desc[UR14][R20.64], R14 ;  /* 0x0000000e14006986 */ /* 0x0003e2000c10150e */
[----:B------:R-:W-:-:S03]  /*b440*/  VIADD R8, R98, 0x18 ;  /* 0x0000001862087836 */ /* 0x000fc60000000000 */
[----:B------:R3:W-:Y:S01]  /*b450*/  @P3 STG.E.U16 desc[UR14][R16.64], R22 ;  /* 0x0000001610003986 */ /* 0x0007e2000c10150e */
[----:B------:R-:W-:Y:S02]  /*b460*/  ISETP.LT.AND P3, PT, R97, UR8, !P5 ;  /* 0x0000000861007c0c */ /* 0x000fe4000ef61270 */
[----:B------:R-:W-:Y:S01]  /*b470*/  ISETP.LT.AND P5, PT, R96, UR8, !P5 ;  /* 0x0000000860007c0c */ /* 0x000fe2000efa1270 */
[----:B------:R-:W-:Y:S01]  /*b480*/  VIADD R27, R27, UR6 ;  /* 0x000000061b1b7c36 */ /* 0x000fe20008000000 */
[----:B------:R-:W-:Y:S01]  /*b490*/  ISETP.LT.AND P6, PT, R97, UR8, !P0 ;  /* 0x0000000861007c0c */ /* 0x000fe2000c7c1270 */
[----:B------:R-:W-:Y:S01]  /*b4a0*/  VIADD R0, R98, 0x17 ;  /* 0x0000001762007836 */ /* 0x000fe20000000000 */
[----:B------:R-:W-:Y:S01]  /*b4b0*/  ISETP.GE.AND P1, PT, R8, UR9, PT ;  /* 0x0000000908007c0c */ /* 0x000fe2000bf26270 */
[----:B------:R-:W-:Y:S01]  /*b4c0*/  IMAD.WIDE R8, R27, 0x2, R2 ;  /* 0x000000021b087825 */ /* 0x000fe200078e0202 */
[----:B-1----:R-:W-:-:S03]  /*b4d0*/  PRMT R14, R10, 0x7632, R14 ;  /* 0x000076320a0e7816 */ /* 0x002fc6000000000e */
[C---:B------:R-:W-:Y:S02]  /*b4e0*/  VIADD R23, R27.reuse, UR6 ;  /* 0x000000061b177c36 */ /* 0x040fe40008000000 */
[----:B------:R-:W-:Y:S01]  /*b4f0*/  IMAD.WIDE R12, R27, 0x2, R24 ;  /* 0x000000021b0c7825 */ /* 0x000fe200078e0218 */
[----:B------:R-:W-:Y:S01]  /*b500*/  ISETP.GE.AND P4, PT, R0, UR9, PT ;  /* 0x0000000900007c0c */ /* 0x000fe2000bf86270 */
[----:B------:R1:W-:Y:S01]  /*b510*/  @P3 STG.E.U16 desc[UR14][R8.64], R10 ;  /* 0x0000000a08003986 */ /* 0x0003e2000c10150e */
[C---:B------:R-:W-:Y:S01]  /*b520*/  ISETP.LT.AND P0, PT, R96.reuse, UR8, !P0 ;  /* 0x0000000860007c0c */ /* 0x040fe2000c701270 */
[----:B---3--:R-:W-:Y:S02]  /*b530*/  IMAD.WIDE R16, R23, 0x2, R2 ;  /* 0x0000000217107825 */ /* 0x008fe400078e0202 */
[----:B------:R3:W-:Y:S01]  /*b540*/  @P5 STG.E.U16 desc[UR14][R12.64], R14 ;  /* 0x0000000e0c005986 */ /* 0x0007e2000c10150e */
[----:B------:R-:W-:Y:S02]  /*b550*/  ISETP.LT.AND P5, PT, R97, UR8, !P4 ;  /* 0x0000000861007c0c */ /* 0x000fe4000e7a1270 */
[----:B------:R-:W-:Y:S01]  /*b560*/  ISETP.LT.AND P4, PT, R96, UR8, !P4 ;  /* 0x0000000860007c0c */ /* 0x000fe2000e781270 */
[----:B------:R-:W-:Y:S01]  /*b570*/  VIADD R0, R98, 0x19 ;  /* 0x0000001962007836 */ /* 0x000fe20000000000 */
[----:B------:R4:W-:Y:S01]  /*b580*/  @P6 STG.E.U16 desc[UR14][R16.64], R15 ;  /* 0x0000000f10006986 */ /* 0x0009e2000c10150e */
[----:B------:R-:W-:Y:S01]  /*b590*/  IMAD.WIDE R18, R23, 0x2, R24 ;  /* 0x0000000217127825 */ /* 0x000fe200078e0218 */
[----:B------:R-:W-:-:S03]  /*b5a0*/  ISETP.LT.AND P6, PT, R97, UR8, !P1 ;  /* 0x0000000861007c0c */ /* 0x000fc6000cfc1270 */
[----:B------:R-:W-:Y:S01]  /*b5b0*/  VIADD R23, R23, UR6 ;  /* 0x0000000617177c36 */ /* 0x000fe20008000000 */
[----:B------:R-:W-:Y:S02]  /*b5c0*/  PRMT R22, R15, 0x7632, R22 ;  /* 0x000076320f167816 */ /* 0x000fe40000000016 */
[----:B------:R-:W-:Y:S01]  /*b5d0*/  ISETP.GE.AND P2, PT, R0, UR9, PT ;  /* 0x0000000900007c0c */ /* 0x000fe2000bf46270 */
[C---:B------:R-:W-:Y:S01]  /*b5e0*/  VIADD R21, R23.reuse, UR6 ;  /* 0x0000000617157c36 */ /* 0x040fe20008000000 */
[----:B------:R-:W-:Y:S01]  /*b5f0*/  ISETP.LT.AND P1, PT, R96, UR8, !P1 ;  /* 0x0000000860007c0c */ /* 0x000fe2000cf21270 */
[----:B-1----:R-:W-:Y:S01]  /*b600*/  IMAD.WIDE R8, R23, 0x2, R2 ;  /* 0x0000000217087825 */ /* 0x002fe200078e0202 */
[----:B------:R-:W-:-:S03]  /*b610*/  PRMT R10, R11, 0x7632, R10 ;  /* 0x000076320b0a7816 */ /* 0x000fc6000000000a */
[----:B------:R-:W-:Y:S02]  /*b620*/  VIADD R0, R98, 0x1a ;  /* 0x0000001a62007836 */ /* 0x000fe40000000000 */
[----:B---3--:R-:W-:Y:S01]  /*b630*/  IMAD.WIDE R12, R23, 0x2, R24 ;  /* 0x00000002170c7825 */ /* 0x008fe200078e0218 */
[----:B------:R-:W-:Y:S03]  /*b640*/  @P0 STG.E.U16 desc[UR14][R18.64], R22 ;  /* 0x0000001612000986 */ /* 0x000fe6000c10150e */
[----:B----4-:R-:W-:Y:S01]  /*b650*/  IMAD.WIDE R14, R21, 0x2, R2 ;  /* 0x00000002150e7825 */ /* 0x010fe200078e0202 */
[----:B------:R1:W-:Y:S01]  /*b660*/  @P5 STG.E.U16 desc[UR14][R8.64], R11 ;  /* 0x0000000b08005986 */ /* 0x0003e2000c10150e */
[----:B------:R-:W-:-:S03]  /*b670*/  ISETP.GE.AND P3, PT, R0, UR9, PT ;  /* 0x0000000900007c0c */ /* 0x000fc6000bf66270 */
[----:B------:R3:W-:Y:S01]  /*b680*/  @P4 STG.E.U16 desc[UR14][R12.64], R10 ;  /* 0x0000000a0c004986 */ /* 0x0007e2000c10150e */
[----:B------:R-:W-:Y:S01]  /*b690*/  ISETP.LT.AND P4, PT, R97, UR8, !P2 ;  /* 0x0000000861007c0c */ /* 0x000fe2000d781270 */
[----:B------:R-:W-:Y:S01]  /*b6a0*/  IMAD.WIDE R16, R21, 0x2, R24 ;  /* 0x0000000215107825 */ /* 0x000fe200078e0218 */
[----:B------:R-:W-:Y:S01]  /*b6b0*/  ISETP.LT.AND P2, PT, R96, UR8, !P2 ;  /* 0x0000000860007c0c */ /* 0x000fe2000d741270 */
[----:B0-----:R2:W-:Y:S01]  /*b6c0*/  @P6 STG.E.U16 desc[UR14][R14.64], R4 ;  /* 0x000000040e006986 */ /* 0x0015e2000c10150e */
[----:B------:R-:W-:Y:S01]  /*b6d0*/  ISETP.LT.AND P6, PT, R97, UR8, !P3 ;  /* 0x0000000861007c0c */ /* 0x000fe2000dfc1270 */
[----:B------:R-:W-:Y:S01]  /*b6e0*/  VIADD R21, R21, UR6 ;  /* 0x0000000615157c36 */ /* 0x000fe20008000000 */
[----:B-1----:R-:W-:Y:S01]  /*b6f0*/  PRMT R9, R4, 0x7632, R9 ;  /* 0x0000763204097816 */ /* 0x002fe20000000009 */
[----:B------:R-:W-:Y:S02]  /*b700*/  VIADD R20, R98, 0x1b ;  /* 0x0000001b62147836 */ /* 0x000fe40000000000 */
[----:B------:R-:W-:-:S02]  /*b710*/  VIADD R19, R21, UR6 ;  /* 0x0000000615137c36 */ /* 0x000fc40008000000 */
[----:B------:R0:W-:Y:S01]  /*b720*/  @P1 STG.E.U16 desc[UR14][R16.64], R9 ;  /* 0x0000000910001986 */ /* 0x0001e2000c10150e */
[----:B------:R-:W-:Y:S02]  /*b730*/  VIADD R0, R98, 0x1c ;  /* 0x0000001c62007836 */ /* 0x000fe40000000000 */
[----:B---3--:R-:W-:Y:S01]  /*b740*/  IMAD.WIDE R10, R21, 0x2, R24 ;  /* 0x00000002150a7825 */ /* 0x008fe200078e0218 */
[----:B--2---:R-:W-:Y:S02]  /*b750*/  PRMT R4, R40, 0x7632, R4 ;  /* 0x0000763228047816 */ /* 0x004fe40000000004 */
[----:B------:R-:W-:Y:S01]  /*b760*/  ISETP.GE.AND P0, PT, R20, UR9, PT ;  /* 0x0000000914007c0c */ /* 0x000fe2000bf06270 */
[----:B------:R-:W-:-:S04]  /*b770*/  IMAD.WIDE R12, R19, 0x2, R2 ;  /* 0x00000002130c7825 */ /* 0x000fc800078e0202 */
[----:B0-----:R-:W-:Y:S01]  /*b780*/  IMAD.WIDE R8, R21, 0x2, R2 ;  /* 0x0000000215087825 */ /* 0x001fe200078e0202 */
[----:B------:R-:W-:Y:S02]  /*b790*/  ISETP.GE.AND P5, PT, R0, UR9, PT ;  /* 0x0000000900007c0c */ /* 0x000fe4000bfa6270 */
[----:B------:R-:W-:Y:S02]  /*b7a0*/  ISETP.LT.AND P3, PT, R96, UR8, !P3 ;  /* 0x0000000860007c0c */ /* 0x000fe4000df61270 */
[----:B------:R0:W-:Y:S01]  /*b7b0*/  @P4 STG.E.U16 desc[UR14][R8.64], R40 ;  /* 0x0000002808004986 */ /* 0x0001e2000c10150e */
[----:B------:R-:W-:-:S03]  /*b7c0*/  VIADD R15, R19, UR6 ;  /* 0x00000006130f7c36 */ /* 0x000fc60008000000 */
[----:B------:R1:W-:Y:S01]  /*b7d0*/  @P2 STG.E.U16 desc[UR14][R10.64], R4 ;  /* 0x000000040a002986 */ /* 0x0003e2000c10150e */
[C---:B------:R-:W-:Y:S02]  /*b7e0*/  ISETP.LT.AND P2, PT, R97.reuse, UR8, !P0 ;  /* 0x0000000861007c0c */ /* 0x040fe4000c741270 */
[----:B------:R-:W-:Y:S01]  /*b7f0*/  ISETP.LT.AND P0, PT, R96, UR8, !P0 ;  /* 0x0000000860007c0c */ /* 0x000fe2000c701270 */
[----:B------:R2:W-:Y:S01]  /*b800*/  @P6 STG.E.U16 desc[UR14][R12.64], R5 ;  /* 0x000000050c006986 */ /* 0x0005e2000c10150e */
[----:B------:R-:W-:Y:S01]  /*b810*/  ISETP.LT.AND P6, PT, R97, UR8, !P5 ;  /* 0x0000000861007c0c */ /* 0x000fe2000efc1270 */
[C---:B------:R-:W-:Y:S01]  /*b820*/  VIADD R0, R98.reuse, 0x1e ;  /* 0x0000001e62007836 */ /* 0x040fe20000000000 */
[----:B------:R-:W-:Y:S01]  /*b830*/  PRMT R14, R5, 0x7632, R14 ;  /* 0x00007632050e7816 */ /* 0x000fe2000000000e */
[----:B------:R-:W-:Y:S02]  /*b840*/  VIADD R17, R15, UR6 ;  /* 0x000000060f117c36 */ /* 0x000fe40008000000 */
[----:B------:R-:W-:-:S02]  /*b850*/  VIADD R18, R98, 0x1d ;  /* 0x0000001d62127836 */ /* 0x000fc40000000000 */
[----:B0-----:R-:W-:Y:S01]  /*b860*/  IMAD.WIDE R8, R19, 0x2, R24 ;  /* 0x0000000213087825 */ /* 0x001fe200078e0218 */
[----:B------:R-:W-:-:S03]  /*b870*/  PRMT R16, R41, 0x7632, R16 ;  /* 0x0000763229107816 */ /* 0x000fc60000000010 */
[----:B-1----:R-:W-:Y:S01]  /*b880*/  IMAD.WIDE R10, R15, 0x2, R2 ;  /* 0x000000020f0a7825 */ /* 0x002fe200078e0202 */
[----:B------:R-:W-:-:S03]  /*b890*/  ISETP.GE.AND P4, PT, R0, UR9, PT ;  /* 0x0000000900007c0c */ /* 0x000fc6000bf86270 */
[----:B--2---:R-:W-:Y:S01]  /*b8a0*/  IMAD.WIDE R4, R15, 0x2, R24 ;  /* 0x000000020f047825 */ /* 0x004fe200078e0218 */
[----:B------:R-:W-:Y:S01]  /*b8b0*/  ISETP.GE.AND P1, PT, R18, UR9, PT ;  /* 0x0000000912007c0c */ /* 0x000fe2000bf26270 */
[----:B------:R-:W-:Y:S02]  /*b8c0*/  @P3 STG.E.U16 desc[UR14][R8.64], R14 ;  /* 0x0000000e08003986 */ /* 0x000fe4000c10150e */
[C---:B------:R-:W-:Y:S02]  /*b8d0*/  IMAD.WIDE R12, R17.reuse, 0x2, R2 ;  /* 0x00000002110c7825 */ /* 0x040fe400078e0202 */
[----:B------:R-:W-:Y:S02]  /*b8e0*/  @P2 STG.E.U16 desc[UR14][R10.64], R41 ;  /* 0x000000290a002986 */ /* 0x000fe4000c10150e */
[----:B------:R-:W-:Y:S01]  /*b8f0*/  VIADD R0, R98, 0x1f ;  /* 0x0000001f62007836 */ /* 0x000fe20000000000 */
[----:B------:R-:W-:Y:S01]  /*b900*/  ISETP.LT.AND P5, PT, R96, UR8, !P5 ;  /* 0x0000000860007c0c */ /* 0x000fe2000efa1270 */
[----:B------:R0:W-:Y:S01]  /*b910*/  @P0 STG.E.U16 desc[UR14][R4.64], R16 ;  /* 0x0000001004000986 */ /* 0x0001e2000c10150e */
[----:B------:R-:W-:-:S02]  /*b920*/  VIADD R15, R17, UR6 ;  /* 0x00000006110f7c36 */ /* 0x000fc40008000000 */
[----:B------:R-:W-:Y:S01]  /*b930*/  ISETP.GE.AND P3, PT, R0, UR9, PT ;  /* 0x0000000900007c0c */ /* 0x000fe2000bf66270 */
[----:B------:R1:W-:Y:S01]  /*b940*/  @P6 STG.E.U16 desc[UR14][R12.64], R6 ;  /* 0x000000060c006986 */ /* 0x0003e2000c10150e */
[C---:B------:R-:W-:Y:S02]  /*b950*/  ISETP.LT.AND P6, PT, R97.reuse, UR8, !P1 ;  /* 0x0000000861007c0c */ /* 0x040fe4000cfc1270 */
[C---:B------:R-:W-:Y:S02]  /*b960*/  ISETP.LT.AND P1, PT, R96.reuse, UR8, !P1 ;  /* 0x0000000860007c0c */ /* 0x040fe4000cf21270 */
[----:B------:R-:W-:Y:S01]  /*b970*/  ISETP.LT.AND P2, PT, R97, UR8, !P4 ;  /* 0x0000000861007c0c */ /* 0x000fe2000e741270 */
[----:B------:R-:W-:Y:S01]  /*b980*/  VIADD R19, R15, UR6 ;  /* 0x000000060f137c36 */ /* 0x000fe20008000000 */
[----:B------:R-:W-:Y:S02]  /*b990*/  ISETP.LT.AND P4, PT, R96, UR8, !P4 ;  /* 0x0000000860007c0c */ /* 0x000fe4000e781270 */
[----:B------:R-:W-:-:S02]  /*b9a0*/  ISETP.LT.AND P0, PT, R97, UR8, !P3 ;  /* 0x0000000861007c0c */ /* 0x000fc4000df01270 */
[----:B------:R-:W-:Y:S01]  /*b9b0*/  ISETP.LT.AND P3, PT, R96, UR8, !P3 ;  /* 0x0000000860007c0c */ /* 0x000fe2000df61270 */
[----:B0-----:R-:W-:Y:S01]  /*b9c0*/  IMAD.WIDE R4, R17, 0x2, R24 ;  /* 0x0000000211047825 */ /* 0x001fe200078e0218 */
[----:B------:R-:W-:Y:S02]  /*b9d0*/  PRMT R0, R6, 0x7632, R0 ;  /* 0x0000763206007816 */ /* 0x000fe40000000000 */
[----:B-1----:R-:W-:Y:S01]  /*b9e0*/  PRMT R6, R42, 0x7632, R6 ;  /* 0x000076322a067816 */ /* 0x002fe20000000006 */
[----:B------:R-:W-:Y:S02]  /*b9f0*/  VIADD R17, R19, UR6 ;  /* 0x0000000613117c36 */ /* 0x000fe40008000000 */
[----:B------:R-:W-:Y:S01]  /*ba00*/  IMAD.WIDE R8, R15, 0x2, R2 ;  /* 0x000000020f087825 */ /* 0x000fe200078e0202 */
[----:B------:R-:W-:-:S03]  /*ba10*/  PRMT R16, R7, 0x7632, R16 ;  /* 0x0000763207107816 */ /* 0x000fc60000000010 */
[----:B------:R-:W-:Y:S01]  /*ba20*/  IMAD.WIDE R10, R15, 0x2, R24 ;  /* 0x000000020f0a7825 */ /* 0x000fe200078e0218 */
[----:B------:R0:W-:Y:S03]  /*ba30*/  @P5 STG.E.U16 desc[UR14][R4.64], R0 ;  /* 0x0000000004005986 */ /* 0x0001e6000c10150e */
[C---:B------:R-:W-:Y:S01]  /*ba40*/  IMAD.WIDE R12, R19.reuse, 0x2, R2 ;  /* 0x00000002130c7825 */ /* 0x040fe200078e0202 */
[----:B------:R0:W-:Y:S03]  /*ba50*/  @P6 STG.E.U16 desc[UR14][R8.64], R42 ;  /* 0x0000002a08006986 */ /* 0x0001e6000c10150e */
[----:B------:R-:W-:Y:S01]  /*ba60*/  IMAD.WIDE R14, R19, 0x2, R24 ;  /* 0x00000002130e7825 */ /* 0x000fe200078e0218 */
[----:B------:R0:W-:Y:S03]  /*ba70*/  @P1 STG.E.U16 desc[UR14][R10.64], R6 ;  /* 0x000000060a001986 */ /* 0x0001e6000c10150e */
[C---:B------:R-:W-:Y:S01]  /*ba80*/  IMAD.WIDE R2, R17.reuse, 0x2, R2 ;  /* 0x0000000211027825 */ /* 0x040fe200078e0202 */
[----:B------:R0:W-:Y:S04]  /*ba90*/  @P2 STG.E.U16 desc[UR14][R12.64], R7 ;  /* 0x000000070c002986 */ /* 0x0001e8000c10150e */
[----:B------:R0:W-:Y:S01]  /*baa0*/  @P4 STG.E.U16 desc[UR14][R14.64], R16 ;  /* 0x000000100e004986 */ /* 0x0001e2000c10150e */
[----:B------:R-:W-:-:S03]  /*bab0*/  IMAD.WIDE R24, R17, 0x2, R24 ;  /* 0x0000000211187825 */ /* 0x000fc600078e0218 */
[----:B------:R0:W-:Y:S01]  /*bac0*/  @P0 STG.E.U16 desc[UR14][R2.64], R43 ;  /* 0x0000002b02000986 */ /* 0x0001e2000c10150e */
[----:B------:R-:W-:Y:S05]  /*bad0*/  @!P3 EXIT ;  /* 0x000000000000b94d */ /* 0x000fea0003800000 */
[----:B0-----:R-:W-:-:S05]  /*bae0*/  PRMT R12, R43, 0x7632, R12 ;  /* 0x000076322b0c7816 */ /* 0x001fca000000000c */
[----:B------:R-:W-:Y:S01]  /*baf0*/  STG.E.U16 desc[UR14][R24.64], R12 ;  /* 0x0000000c18007986 */ /* 0x000fe2000c10150e */
[----:B------:R-:W-:Y:S05]  /*bb00*/  EXIT ;  /* 0x000000000000794d */ /* 0x000fea0003800000 */
.L_x_2:
[----:B------:R-:W-:-:S00]  /*bb10*/  BRA `(.L_x_2) ;  /* 0xfffffffc00fc7947 */ /* 0x000fc0000383ffff */
[----:B------:R-:W-:-:S00]  /*bb20*/  NOP ;  /* 0x0000000000007918 */ /* 0x000fc00000000000 */
        /* <DEDUP_REMOVED lines=13> */
.L_x_3:


//--------------------- .nv.shared.matmul_kernel  --------------------------
	.section	.nv.shared.matmul_kernel,"aw",@nobits
	.sectionflags	@""
	.align	16
	.zero		1024


//--------------------- .nv.shared.reserved.0     --------------------------
	.section	.nv.shared.reserved.0,"aw",@nobits
	.weak		__nv_reservedSMEM_offset_0_alias
	.size		__nv_reservedSMEM_offset_0_alias, 0, 0
	.other		__nv_reservedSMEM_offset_0_alias,@"STO_CUDA_RESERVED_SHARED STV_DEFAULT"
__nv_reservedSMEM_offset_0_alias:
	.zero		0


//--------------------- .nv.constant0.matmul_kernel --------------------------
	.section	.nv.constant0.matmul_kernel,"a",@progbits
	.sectionflags	@""
	.align	4
.nv.constant0.matmul_kernel:
	.zero		608


//--------------------- SYMBOLS --------------------------

	.type		.nv.reservedSmem.offset0,@object
	.size		.nv.reservedSmem.offset0,0x4
